//
// Generated by NVIDIA NVVM Compiler
//
// Compiler Build ID: CL-36424714
// Cuda compilation tools, release 13.0, V13.0.88
// Based on NVVM 20.0.0
//

.version 9.0
.target sm_100
.address_size 64

	// .globl	_Z37convolution_tiled_2D_const_mem_kernelPfS_ii
.const .align 4 .b8 F_c[100];
// _ZZ37convolution_tiled_2D_const_mem_kernelPfS_iiE3N_s has been demoted
// _ZZ44convolution_cached_tiled_2D_const_mem_kernelPfS_iiE3N_s has been demoted

.visible .entry _Z37convolution_tiled_2D_const_mem_kernelPfS_ii(
	.param .u64 .ptr .align 1 _Z37convolution_tiled_2D_const_mem_kernelPfS_ii_param_0,
	.param .u64 .ptr .align 1 _Z37convolution_tiled_2D_const_mem_kernelPfS_ii_param_1,
	.param .u32 _Z37convolution_tiled_2D_const_mem_kernelPfS_ii_param_2,
	.param .u32 _Z37convolution_tiled_2D_const_mem_kernelPfS_ii_param_3
)
{
	.reg .pred 	%p<16>;
	.reg .b32 	%r<24>;
	.reg .b32 	%f<77>;
	.reg .b64 	%rd<9>;
	// demoted variable
	.shared .align 4 .b8 _ZZ37convolution_tiled_2D_const_mem_kernelPfS_iiE3N_s[4096];
	ld.param.u64 	%rd1, [_Z37convolution_tiled_2D_const_mem_kernelPfS_ii_param_0];
	ld.param.u64 	%rd2, [_Z37convolution_tiled_2D_const_mem_kernelPfS_ii_param_1];
	ld.param.u32 	%r7, [_Z37convolution_tiled_2D_const_mem_kernelPfS_ii_param_2];
	ld.param.u32 	%r9, [_Z37convolution_tiled_2D_const_mem_kernelPfS_ii_param_3];
	mov.u32 	%r10, %ctaid.x;
	mov.u32 	%r11, %tid.x;
	add.s32 	%r1, %r11, -2;
	mad.lo.s32 	%r2, %r10, 28, %r1;
	mov.u32 	%r12, %ctaid.y;
	mov.u32 	%r3, %tid.y;
	mad.lo.s32 	%r13, %r12, 28, %r3;
	add.s32 	%r5, %r13, -2;
	setp.lt.u32 	%p1, %r13, 2;
	setp.ge.s32 	%p2, %r5, %r9;
	or.pred  	%p3, %p1, %p2;
	setp.lt.s32 	%p4, %r2, 0;
	or.pred  	%p5, %p4, %p3;
	setp.ge.s32 	%p6, %r2, %r7;
	shl.b32 	%r14, %r3, 7;
	mov.u32 	%r15, _ZZ37convolution_tiled_2D_const_mem_kernelPfS_iiE3N_s;
	add.s32 	%r16, %r15, %r14;
	shl.b32 	%r17, %r11, 2;
	add.s32 	%r6, %r16, %r17;
	or.pred  	%p7, %p6, %p5;
	@%p7 bra 	$L__BB0_2;
	cvta.to.global.u64 	%rd3, %rd1;
	mad.lo.s32 	%r19, %r7, %r5, %r2;
	mul.wide.s32 	%rd4, %r19, 4;
	add.s64 	%rd5, %rd3, %rd4;
	ld.global.f32 	%f1, [%rd5];
	st.shared.f32 	[%r6], %f1;
	bra.uni 	$L__BB0_3;
$L__BB0_2:
	mov.b32 	%r18, 0;
	st.shared.u32 	[%r6], %r18;
$L__BB0_3:
	setp.ge.s32 	%p8, %r2, %r7;
	setp.lt.s32 	%p9, %r2, 0;
	setp.ge.s32 	%p10, %r5, %r9;
	setp.lt.u32 	%p11, %r13, 2;
	bar.sync 	0;
	or.pred  	%p12, %p9, %p8;
	or.pred  	%p13, %p11, %p12;
	or.pred  	%p14, %p13, %p10;
	@%p14 bra 	$L__BB0_6;
	add.s32 	%r21, %r3, -2;
	max.u32 	%r22, %r1, %r21;
	setp.gt.u32 	%p15, %r22, 27;
	@%p15 bra 	$L__BB0_6;
	ld.const.f32 	%f2, [F_c];
	ld.shared.f32 	%f3, [%r6+-264];
	fma.rn.f32 	%f4, %f2, %f3, 0f00000000;
	ld.const.f32 	%f5, [F_c+4];
	ld.shared.f32 	%f6, [%r6+-260];
	fma.rn.f32 	%f7, %f5, %f6, %f4;
	ld.const.f32 	%f8, [F_c+8];
	ld.shared.f32 	%f9, [%r6+-256];
	fma.rn.f32 	%f10, %f8, %f9, %f7;
	ld.const.f32 	%f11, [F_c+12];
	ld.shared.f32 	%f12, [%r6+-252];
	fma.rn.f32 	%f13, %f11, %f12, %f10;
	ld.const.f32 	%f14, [F_c+16];
	ld.shared.f32 	%f15, [%r6+-248];
	fma.rn.f32 	%f16, %f14, %f15, %f13;
	ld.const.f32 	%f17, [F_c+20];
	ld.shared.f32 	%f18, [%r6+-136];
	fma.rn.f32 	%f19, %f17, %f18, %f16;
	ld.const.f32 	%f20, [F_c+24];
	ld.shared.f32 	%f21, [%r6+-132];
	fma.rn.f32 	%f22, %f20, %f21, %f19;
	ld.const.f32 	%f23, [F_c+28];
	ld.shared.f32 	%f24, [%r6+-128];
	fma.rn.f32 	%f25, %f23, %f24, %f22;
	ld.const.f32 	%f26, [F_c+32];
	ld.shared.f32 	%f27, [%r6+-124];
	fma.rn.f32 	%f28, %f26, %f27, %f25;
	ld.const.f32 	%f29, [F_c+36];
	ld.shared.f32 	%f30, [%r6+-120];
	fma.rn.f32 	%f31, %f29, %f30, %f28;
	ld.const.f32 	%f32, [F_c+40];
	ld.shared.f32 	%f33, [%r6+-8];
	fma.rn.f32 	%f34, %f32, %f33, %f31;
	ld.const.f32 	%f35, [F_c+44];
	ld.shared.f32 	%f36, [%r6+-4];
	fma.rn.f32 	%f37, %f35, %f36, %f34;
	ld.const.f32 	%f38, [F_c+48];
	ld.shared.f32 	%f39, [%r6];
	fma.rn.f32 	%f40, %f38, %f39, %f37;
	ld.const.f32 	%f41, [F_c+52];
	ld.shared.f32 	%f42, [%r6+4];
	fma.rn.f32 	%f43, %f41, %f42, %f40;
	ld.const.f32 	%f44, [F_c+56];
	ld.shared.f32 	%f45, [%r6+8];
	fma.rn.f32 	%f46, %f44, %f45, %f43;
	ld.const.f32 	%f47, [F_c+60];
	ld.shared.f32 	%f48, [%r6+120];
	fma.rn.f32 	%f49, %f47, %f48, %f46;
	ld.const.f32 	%f50, [F_c+64];
	ld.shared.f32 	%f51, [%r6+124];
	fma.rn.f32 	%f52, %f50, %f51, %f49;
	ld.const.f32 	%f53, [F_c+68];
	ld.shared.f32 	%f54, [%r6+128];
	fma.rn.f32 	%f55, %f53, %f54, %f52;
	ld.const.f32 	%f56, [F_c+72];
	ld.shared.f32 	%f57, [%r6+132];
	fma.rn.f32 	%f58, %f56, %f57, %f55;
	ld.const.f32 	%f59, [F_c+76];
	ld.shared.f32 	%f60, [%r6+136];
	fma.rn.f32 	%f61, %f59, %f60, %f58;
	ld.const.f32 	%f62, [F_c+80];
	ld.shared.f32 	%f63, [%r6+248];
	fma.rn.f32 	%f64, %f62, %f63, %f61;
	ld.const.f32 	%f65, [F_c+84];
	ld.shared.f32 	%f66, [%r6+252];
	fma.rn.f32 	%f67, %f65, %f66, %f64;
	ld.const.f32 	%f68, [F_c+88];
	ld.shared.f32 	%f69, [%r6+256];
	fma.rn.f32 	%f70, %f68, %f69, %f67;
	ld.const.f32 	%f71, [F_c+92];
	ld.shared.f32 	%f72, [%r6+260];
	fma.rn.f32 	%f73, %f71, %f72, %f70;
	ld.const.f32 	%f74, [F_c+96];
	ld.shared.f32 	%f75, [%r6+264];
	fma.rn.f32 	%f76, %f74, %f75, %f73;
	mad.lo.s32 	%r23, %r7, %r5, %r2;
	cvta.to.global.u64 	%rd6, %rd2;
	mul.wide.s32 	%rd7, %r23, 4;
	add.s64 	%rd8, %rd6, %rd7;
	st.global.f32 	[%rd8], %f76;
$L__BB0_6:
	ret;

}
	// .globl	_Z44convolution_cached_tiled_2D_const_mem_kernelPfS_ii
.visible .entry _Z44convolution_cached_tiled_2D_const_mem_kernelPfS_ii(
	.param .u64 .ptr .align 1 _Z44convolution_cached_tiled_2D_const_mem_kernelPfS_ii_param_0,
	.param .u64 .ptr .align 1 _Z44convolution_cached_tiled_2D_const_mem_kernelPfS_ii_param_1,
	.param .u32 _Z44convolution_cached_tiled_2D_const_mem_kernelPfS_ii_param_2,
	.param .u32 _Z44convolution_cached_tiled_2D_const_mem_kernelPfS_ii_param_3
)
{
	.reg .pred 	%p<42>;
	.reg .b32 	%r<60>;
	.reg .b32 	%f<45>;
	.reg .b64 	%rd<16>;
	// demoted variable
	.shared .align 4 .b8 _ZZ44convolution_cached_tiled_2D_const_mem_kernelPfS_iiE3N_s[4096];
	ld.param.u64 	%rd7, [_Z44convolution_cached_tiled_2D_const_mem_kernelPfS_ii_param_0];
	ld.param.u64 	%rd6, [_Z44convolution_cached_tiled_2D_const_mem_kernelPfS_ii_param_1];
	ld.param.u32 	%r21, [_Z44convolution_cached_tiled_2D_const_mem_kernelPfS_ii_param_2];
	ld.param.u32 	%r23, [_Z44convolution_cached_tiled_2D_const_mem_kernelPfS_ii_param_3];
	cvta.to.global.u64 	%rd1, %rd7;
	mov.u32 	%r24, %ctaid.x;
	shl.b32 	%r1, %r24, 5;
	mov.u32 	%r2, %tid.x;
	add.s32 	%r3, %r1, %r2;
	mov.u32 	%r25, %ctaid.y;
	mov.u32 	%r55, %tid.y;
	add.s32 	%r26, %r55, 32;
	and.b32  	%r57, %r26, %r25;
	setp.lt.s32 	%p4, %r3, 0;
	setp.ge.s32 	%p5, %r3, %r21;
	or.pred  	%p6, %p4, %p5;
	setp.gt.s32 	%p7, %r57, %r23;
	or.pred  	%p8, %p6, %p7;
	@%p8 bra 	$L__BB1_2;
	mad.lo.s32 	%r34, %r21, %r57, %r3;
	mul.wide.s32 	%rd8, %r34, 4;
	add.s64 	%rd9, %rd1, %rd8;
	ld.global.f32 	%f17, [%rd9];
	shl.b32 	%r35, %r55, 7;
	mov.u32 	%r36, _ZZ44convolution_cached_tiled_2D_const_mem_kernelPfS_iiE3N_s;
	add.s32 	%r37, %r36, %r35;
	shl.b32 	%r38, %r2, 2;
	add.s32 	%r39, %r37, %r38;
	st.shared.f32 	[%r39], %f17;
	bra.uni 	$L__BB1_3;
$L__BB1_2:
	shl.b32 	%r28, %r55, 7;
	mov.u32 	%r29, _ZZ44convolution_cached_tiled_2D_const_mem_kernelPfS_iiE3N_s;
	add.s32 	%r30, %r29, %r28;
	shl.b32 	%r31, %r2, 2;
	add.s32 	%r32, %r30, %r31;
	mov.b32 	%r33, 0;
	st.shared.u32 	[%r32], %r33;
$L__BB1_3:
	setp.ge.s32 	%p9, %r3, %r21;
	bar.sync 	0;
	setp.ge.s32 	%p10, %r57, %r23;
	or.pred  	%p11, %p9, %p10;
	@%p11 bra 	$L__BB1_26;
	mad.lo.s32 	%r41, %r21, %r57, %r3;
	cvta.to.global.u64 	%rd11, %rd6;
	mul.wide.s32 	%rd12, %r41, 4;
	add.s64 	%rd2, %rd11, %rd12;
	add.s32 	%r6, %r2, -34;
	add.s32 	%r7, %r2, -33;
	add.s32 	%r42, %r3, 1;
	setp.lt.s32 	%p12, %r3, -1;
	setp.ge.s32 	%p13, %r42, %r21;
	or.pred  	%p1, %p12, %p13;
	add.s32 	%r43, %r3, 2;
	setp.lt.s32 	%p14, %r3, -2;
	setp.ge.s32 	%p15, %r43, %r21;
	or.pred  	%p2, %p14, %p15;
	add.s32 	%r44, %r57, -2;
	mad.lo.s32 	%r45, %r21, %r44, %r2;
	add.s32 	%r58, %r45, %r1;
	shl.b32 	%r46, %r55, 7;
	shl.b32 	%r47, %r2, 2;
	add.s32 	%r48, %r46, %r47;
	mov.u32 	%r49, _ZZ44convolution_cached_tiled_2D_const_mem_kernelPfS_iiE3N_s;
	add.s32 	%r50, %r48, %r49;
	add.s32 	%r56, %r50, 8;
	mov.u64 	%rd13, F_c;
	add.s64 	%rd15, %rd13, 8;
	mov.f32 	%f44, 0f00000000;
	mov.b32 	%r59, -2;
$L__BB1_5:
	setp.lt.u32 	%p16, %r6, -32;
	add.s32 	%r15, %r55, -2;
	setp.gt.u32 	%p17, %r15, 31;
	add.s32 	%r51, %r57, -2;
	setp.lt.s32 	%p18, %r51, 0;
	setp.ge.s32 	%p19, %r51, %r23;
	or.pred  	%p3, %p18, %p19;
	add.s32 	%r52, %r58, -2;
	or.pred  	%p20, %p16, %p17;
	mul.wide.s32 	%rd14, %r52, 4;
	add.s64 	%rd4, %rd1, %rd14;
	@%p20 bra 	$L__BB1_7;
	ld.const.f32 	%f19, [%rd15+-8];
	ld.shared.f32 	%f20, [%r56+-8];
	fma.rn.f32 	%f44, %f19, %f20, %f44;
	bra.uni 	$L__BB1_9;
$L__BB1_7:
	setp.lt.s32 	%p21, %r3, 2;
	add.s32 	%r53, %r3, -2;
	setp.ge.s32 	%p22, %r53, %r21;
	or.pred  	%p23, %p21, %p22;
	or.pred  	%p24, %p3, %p23;
	@%p24 bra 	$L__BB1_9;
	ld.const.f32 	%f21, [%rd15+-8];
	ld.global.f32 	%f22, [%rd4];
	fma.rn.f32 	%f44, %f21, %f22, %f44;
$L__BB1_9:
	setp.lt.u32 	%p25, %r15, 32;
	setp.gt.u32 	%p26, %r7, -33;
	and.pred  	%p27, %p26, %p25;
	@%p27 bra 	$L__BB1_12;
	setp.lt.s32 	%p28, %r3, 1;
	or.pred  	%p29, %p3, %p28;
	@%p29 bra 	$L__BB1_13;
	ld.const.f32 	%f25, [%rd15+-4];
	ld.global.f32 	%f26, [%rd4+4];
	fma.rn.f32 	%f44, %f25, %f26, %f44;
	bra.uni 	$L__BB1_13;
$L__BB1_12:
	ld.const.f32 	%f23, [%rd15+-4];
	ld.shared.f32 	%f24, [%r56+-4];
	fma.rn.f32 	%f44, %f23, %f24, %f44;
$L__BB1_13:
	max.u32 	%r54, %r2, %r15;
	setp.lt.u32 	%p30, %r54, 32;
	@%p30 bra 	$L__BB1_16;
	setp.lt.s32 	%p31, %r3, 0;
	or.pred  	%p32, %p3, %p31;
	@%p32 bra 	$L__BB1_17;
	ld.const.f32 	%f29, [%rd15];
	ld.global.f32 	%f30, [%rd4+8];
	fma.rn.f32 	%f44, %f29, %f30, %f44;
	bra.uni 	$L__BB1_17;
$L__BB1_16:
	ld.const.f32 	%f27, [%rd15];
	ld.shared.f32 	%f28, [%r56];
	fma.rn.f32 	%f44, %f27, %f28, %f44;
$L__BB1_17:
	setp.lt.u32 	%p33, %r15, 32;
	setp.lt.u32 	%p34, %r2, 31;
	and.pred  	%p35, %p34, %p33;
	@%p35 bra 	$L__BB1_20;
	or.pred  	%p36, %p3, %p1;
	@%p36 bra 	$L__BB1_21;
	ld.const.f32 	%f33, [%rd15+4];
	ld.global.f32 	%f34, [%rd4+12];
	fma.rn.f32 	%f44, %f33, %f34, %f44;
	bra.uni 	$L__BB1_21;
$L__BB1_20:
	ld.const.f32 	%f31, [%rd15+4];
	ld.shared.f32 	%f32, [%r56+4];
	fma.rn.f32 	%f44, %f31, %f32, %f44;
$L__BB1_21:
	setp.lt.u32 	%p37, %r15, 32;
	setp.lt.u32 	%p38, %r2, 30;
	and.pred  	%p39, %p38, %p37;
	@%p39 bra 	$L__BB1_24;
	or.pred  	%p40, %p3, %p2;
	@%p40 bra 	$L__BB1_25;
	ld.const.f32 	%f37, [%rd15+8];
	ld.global.f32 	%f38, [%rd4+16];
	fma.rn.f32 	%f44, %f37, %f38, %f44;
	bra.uni 	$L__BB1_25;
$L__BB1_24:
	ld.const.f32 	%f35, [%rd15+8];
	ld.shared.f32 	%f36, [%r56+8];
	fma.rn.f32 	%f44, %f35, %f36, %f44;
$L__BB1_25:
	st.global.f32 	[%rd2], %f44;
	add.s64 	%rd15, %rd15, 20;
	add.s32 	%r59, %r59, 1;
	add.s32 	%r58, %r58, %r21;
	add.s32 	%r57, %r57, 1;
	add.s32 	%r56, %r56, 128;
	add.s32 	%r55, %r55, 1;
	setp.ne.s32 	%p41, %r59, 3;
	@%p41 bra 	$L__BB1_5;
$L__BB1_26:
	ret;

}


// ===== COMPILED SASS (sm_100) =====

	.target	sm_100

	.elftype	@"ET_EXEC"


//--------------------- .note.nv.tkinfo           --------------------------
	.section	.note.nv.tkinfo,"",@"SHT_NOTE"
	.sectionflags	@"SHF_NOTE_NV_TKINFO"
	.tkinfo
        /*0018*/ 	.word	0x00000002
        /*0030*/ 	.string	""
        /*0030*/ 	.string	"ptxas"
        /*0030*/ 	.string	"Cuda compilation tools, release 13.0, V13.0.88"
        /*0030*/ 	.string	"Build cuda_13.0.r13.0/compiler.36424714_0"
        /*0030*/ 	.string	"-arch sm_100 -m 64 "



//--------------------- .note.nv.cuinfo           --------------------------
	.section	.note.nv.cuinfo,"",@"SHT_NOTE"
	.sectionflags	@"SHF_NOTE_NV_CUINFO"
        /*0018*/ 	.short	0x0002
        /*001a*/ 	.short	0x0064
        /*001c*/ 	.short	0x0082
	.zero		2


//--------------------- .nv.info                  --------------------------
	.section	.nv.info,"",@"SHT_CUDA_INFO"
	.align	4


	//----- nvinfo : EIATTR_REGCOUNT
	.align		4
        /*0000*/ 	.byte	0x04, 0x2f
        /*0002*/ 	.short	(.L_2 - .L_1)
	.align		4
.L_1:
        /*0004*/ 	.word	index@(_Z37convolution_tiled_2D_const_mem_kernelPfS_ii)
        /*0008*/ 	.word	0x00000018


	//----- nvinfo : EIATTR_FRAME_SIZE
	.align		4
.L_2:
        /*000c*/ 	.byte	0x04, 0x11
        /*000e*/ 	.short	(.L_4 - .L_3)
	.align		4
.L_3:
        /*0010*/ 	.word	index@(_Z37convolution_tiled_2D_const_mem_kernelPfS_ii)
        /*0014*/ 	.word	0x00000000


	//----- nvinfo : EIATTR_REGCOUNT
	.align		4
.L_4:
        /*0018*/ 	.byte	0x04, 0x2f
        /*001a*/ 	.short	(.L_6 - .L_5)
	.align		4
.L_5:
        /*001c*/ 	.word	index@(_Z44convolution_cached_tiled_2D_const_mem_kernelPfS_ii)
        /*0020*/ 	.word	0x0000001a


	//----- nvinfo : EIATTR_FRAME_SIZE
	.align		4
.L_6:
        /*0024*/ 	.byte	0x04, 0x11
        /*0026*/ 	.short	(.L_8 - .L_7)
	.align		4
.L_7:
        /*0028*/ 	.word	index@(_Z44convolution_cached_tiled_2D_const_mem_kernelPfS_ii)
        /*002c*/ 	.word	0x00000000


	//----- nvinfo : EIATTR_MIN_STACK_SIZE
	.align		4
.L_8:
        /*0030*/ 	.byte	0x04, 0x12
        /*0032*/ 	.short	(.L_10 - .L_9)
	.align		4
.L_9:
        /*0034*/ 	.word	index@(_Z44convolution_cached_tiled_2D_const_mem_kernelPfS_ii)
        /*0038*/ 	.word	0x00000000


	//----- nvinfo : EIATTR_MIN_STACK_SIZE
	.align		4
.L_10:
        /*003c*/ 	.byte	0x04, 0x12
        /*003e*/ 	.short	(.L_12 - .L_11)
	.align		4
.L_11:
        /*0040*/ 	.word	index@(_Z37convolution_tiled_2D_const_mem_kernelPfS_ii)
        /*0044*/ 	.word	0x00000000
.L_12:


//--------------------- .nv.compat                --------------------------
	.section	.nv.compat,"",@"SHT_CUDA_COMPAT_INFO"
	.align	4
        /*0000*/ 	.byte	0x02, 0x09, 0x00, 0x00, 0x02, 0x02, 0x01, 0x00, 0x02, 0x05, 0x05, 0x00, 0x03, 0x07, 0x01, 0x01
        /*0010*/ 	.byte	0x02, 0x03, 0x00, 0x00, 0x02, 0x06, 0x01, 0x00, 0x04, 0x0b, 0x08, 0x00, 0x09, 0x00, 0x00, 0x00
        /*0020*/ 	.byte	0x00, 0x00, 0x00, 0x00


//--------------------- .nv.info._Z44convolution_cached_tiled_2D_const_mem_kernelPfS_ii --------------------------
	.section	.nv.info._Z44convolution_cached_tiled_2D_const_mem_kernelPfS_ii,"",@"SHT_CUDA_INFO"
	.sectionflags	@""
	.align	4


	//----- nvinfo : EIATTR_CUDA_API_VERSION
	.align		4
        /*0000*/ 	.byte	0x04, 0x37
        /*0002*/ 	.short	(.L_14 - .L_13)
.L_13:
        /*0004*/ 	.word	0x00000082


	//----- nvinfo : EIATTR_KPARAM_INFO
	.align		4
.L_14:
        /*0008*/ 	.byte	0x04, 0x17
        /*000a*/ 	.short	(.L_16 - .L_15)
.L_15:
        /*000c*/ 	.word	0x00000000
        /*0010*/ 	.short	0x0003
        /*0012*/ 	.short	0x0014
        /*0014*/ 	.byte	0x00, 0xf0, 0x11, 0x00


	//----- nvinfo : EIATTR_KPARAM_INFO
	.align		4
.L_16:
        /*0018*/ 	.byte	0x04, 0x17
        /*001a*/ 	.short	(.L_18 - .L_17)
.L_17:
        /*001c*/ 	.word	0x00000000
        /*0020*/ 	.short	0x0002
        /*0022*/ 	.short	0x0010
        /*0024*/ 	.byte	0x00, 0xf0, 0x11, 0x00


	//----- nvinfo : EIATTR_KPARAM_INFO
	.align		4
.L_18:
        /*0028*/ 	.byte	0x04, 0x17
        /*002a*/ 	.short	(.L_20 - .L_19)
.L_19:
        /*002c*/ 	.word	0x00000000
        /*0030*/ 	.short	0x0001
        /*0032*/ 	.short	0x0008
        /*0034*/ 	.byte	0x00, 0xf5, 0x21, 0x00


	//----- nvinfo : EIATTR_KPARAM_INFO
	.align		4
.L_20:
        /*0038*/ 	.byte	0x04, 0x17
        /*003a*/ 	.short	(.L_22 - .L_21)
.L_21:
        /*003c*/ 	.word	0x00000000
        /*0040*/ 	.short	0x0000
        /*0042*/ 	.short	0x0000
        /*0044*/ 	.byte	0x00, 0xf5, 0x21, 0x00


	//----- nvinfo : EIATTR_SPARSE_MMA_MASK
	.align		4
.L_22:
        /*0048*/ 	.byte	0x03, 0x50
        /*004a*/ 	.short	0x0000


	//----- nvinfo : EIATTR_MAXREG_COUNT
	.align		4
        /*004c*/ 	.byte	0x03, 0x1b
        /*004e*/ 	.short	0x00ff


	//----- nvinfo : EIATTR_NUM_BARRIERS
	.align		4
        /*0050*/ 	.byte	0x02, 0x4c
        /*0052*/ 	.byte	0x01
	.zero		1


	//----- nvinfo : EIATTR_MERCURY_ISA_VERSION
	.align		4
        /*0054*/ 	.byte	0x03, 0x5f
        /*0056*/ 	.short	0x0101


	//----- nvinfo : EIATTR_VRC_CTA_INIT_COUNT
	.align		4
        /*0058*/ 	.byte	0x02, 0x4a
	.zero		1
	.zero		1


	//----- nvinfo : EIATTR_EXIT_INSTR_OFFSETS
	.align		4
        /*005c*/ 	.byte	0x04, 0x1c
        /*005e*/ 	.short	(.L_24 - .L_23)


	//   ....[0]....
.L_23:
        /*0060*/ 	.word	0x000001f0


	//   ....[1]....
        /*0064*/ 	.word	0x00001b30


	//----- nvinfo : EIATTR_CRS_STACK_SIZE
	.align		4
.L_24:
        /*0068*/ 	.byte	0x04, 0x1e
        /*006a*/ 	.short	(.L_26 - .L_25)
.L_25:
        /*006c*/ 	.word	0x00000000


	//----- nvinfo : EIATTR_CBANK_PARAM_SIZE
	.align		4
.L_26:
        /*0070*/ 	.byte	0x03, 0x19
        /*0072*/ 	.short	0x0018


	//----- nvinfo : EIATTR_PARAM_CBANK
	.align		4
        /*0074*/ 	.byte	0x04, 0x0a
        /*0076*/ 	.short	(.L_28 - .L_27)
	.align		4
.L_27:
        /*0078*/ 	.word	index@(.nv.constant0._Z44convolution_cached_tiled_2D_const_mem_kernelPfS_ii)
        /*007c*/ 	.short	0x0380
        /*007e*/ 	.short	0x0018


	//----- nvinfo : EIATTR_SW_WAR
	.align		4
.L_28:
        /*0080*/ 	.byte	0x04, 0x36
        /*0082*/ 	.short	(.L_30 - .L_29)
.L_29:
        /*0084*/ 	.word	0x00000008
.L_30:


//--------------------- .nv.info._Z37convolution_tiled_2D_const_mem_kernelPfS_ii --------------------------
	.section	.nv.info._Z37convolution_tiled_2D_const_mem_kernelPfS_ii,"",@"SHT_CUDA_INFO"
	.sectionflags	@""
	.align	4


	//----- nvinfo : EIATTR_CUDA_API_VERSION
	.align		4
        /*0000*/ 	.byte	0x04, 0x37
        /*0002*/ 	.short	(.L_32 - .L_31)
.L_31:
        /*0004*/ 	.word	0x00000082


	//----- nvinfo : EIATTR_KPARAM_INFO
	.align		4
.L_32:
        /*0008*/ 	.byte	0x04, 0x17
        /*000a*/ 	.short	(.L_34 - .L_33)
.L_33:
        /*000c*/ 	.word	0x00000000
        /*0010*/ 	.short	0x0003
        /*0012*/ 	.short	0x0014
        /*0014*/ 	.byte	0x00, 0xf0, 0x11, 0x00


	//----- nvinfo : EIATTR_KPARAM_INFO
	.align		4
.L_34:
        /*0018*/ 	.byte	0x04, 0x17
        /*001a*/ 	.short	(.L_36 - .L_35)
.L_35:
        /*001c*/ 	.word	0x00000000
        /*0020*/ 	.short	0x0002
        /*0022*/ 	.short	0x0010
        /*0024*/ 	.byte	0x00, 0xf0, 0x11, 0x00


	//----- nvinfo : EIATTR_KPARAM_INFO
	.align		4
.L_36:
        /*0028*/ 	.byte	0x04, 0x17
        /*002a*/ 	.short	(.L_38 - .L_37)
.L_37:
        /*002c*/ 	.word	0x00000000
        /*0030*/ 	.short	0x0001
        /*0032*/ 	.short	0x0008
        /*0034*/ 	.byte	0x00, 0xf5, 0x21, 0x00


	//----- nvinfo : EIATTR_KPARAM_INFO
	.align		4
.L_38:
        /*0038*/ 	.byte	0x04, 0x17
        /*003a*/ 	.short	(.L_40 - .L_39)
.L_39:
        /*003c*/ 	.word	0x00000000
        /*0040*/ 	.short	0x0000
        /*0042*/ 	.short	0x0000
        /*0044*/ 	.byte	0x00, 0xf5, 0x21, 0x00


	//----- nvinfo : EIATTR_SPARSE_MMA_MASK
	.align		4
.L_40:
        /*0048*/ 	.byte	0x03, 0x50
        /*004a*/ 	.short	0x0000


	//----- nvinfo : EIATTR_MAXREG_COUNT
	.align		4
        /*004c*/ 	.byte	0x03, 0x1b
        /*004e*/ 	.short	0x00ff


	//----- nvinfo : EIATTR_NUM_BARRIERS
	.align		4
        /*0050*/ 	.byte	0x02, 0x4c
        /*0052*/ 	.byte	0x01
	.zero		1


	//----- nvinfo : EIATTR_MERCURY_ISA_VERSION
	.align		4
        /*0054*/ 	.byte	0x03, 0x5f
        /*0056*/ 	.short	0x0101


	//----- nvinfo : EIATTR_VRC_CTA_INIT_COUNT
	.align		4
        /*0058*/ 	.byte	0x02, 0x4a
	.zero		1
	.zero		1


	//----- nvinfo : EIATTR_EXIT_INSTR_OFFSETS
	.align		4
        /*005c*/ 	.byte	0x04, 0x1c
        /*005e*/ 	.short	(.L_42 - .L_41)


	//   ....[0]....
.L_41:
        /*0060*/ 	.word	0x000001f0


	//   ....[1]....
        /*0064*/ 	.word	0x00000220


	//   ....[2]....
        /*0068*/ 	.word	0x00000600


	//----- nvinfo : EIATTR_CBANK_PARAM_SIZE
	.align		4
.L_42:
        /*006c*/ 	.byte	0x03, 0x19
        /*006e*/ 	.short	0x0018


	//----- nvinfo : EIATTR_PARAM_CBANK
	.align		4
        /*0070*/ 	.byte	0x04, 0x0a
        /*0072*/ 	.short	(.L_44 - .L_43)
	.align		4
.L_43:
        /*0074*/ 	.word	index@(.nv.constant0._Z37convolution_tiled_2D_const_mem_kernelPfS_ii)
        /*0078*/ 	.short	0x0380
        /*007a*/ 	.short	0x0018


	//----- nvinfo : EIATTR_SW_WAR
	.align		4
.L_44:
        /*007c*/ 	.byte	0x04, 0x36
        /*007e*/ 	.short	(.L_46 - .L_45)
.L_45:
        /*0080*/ 	.word	0x00000008
.L_46:


//--------------------- .nv.callgraph             --------------------------
	.section	.nv.callgraph,"",@"SHT_CUDA_CALLGRAPH"
	.align	4
	.sectionentsize	8
	.align		4
        /*0000*/ 	.word	0x00000000
	.align		4
        /*0004*/ 	.word	0xffffffff
	.align		4
        /*0008*/ 	.word	0x00000000
	.align		4
        /*000c*/ 	.word	0xfffffffe
	.align		4
        /*0010*/ 	.word	0x00000000
	.align		4
        /*0014*/ 	.word	0xfffffffd
	.align		4
        /*0018*/ 	.word	0x00000000
	.align		4
        /*001c*/ 	.word	0xfffffffc


//--------------------- .nv.constant3             --------------------------
	.section	.nv.constant3,"a",@progbits
	.align	4
.nv.constant3:
	.type		F_c,@object
	.size		F_c,(.L_0 - F_c)
F_c:
	.zero		100
.L_0:


//--------------------- .text._Z44convolution_cached_tiled_2D_const_mem_kernelPfS_ii --------------------------
	.section	.text._Z44convolution_cached_tiled_2D_const_mem_kernelPfS_ii,"ax",@progbits
	.align	128
        .global         _Z44convolution_cached_tiled_2D_const_mem_kernelPfS_ii
        .type           _Z44convolution_cached_tiled_2D_const_mem_kernelPfS_ii,@function
        .size           _Z44convolution_cached_tiled_2D_const_mem_kernelPfS_ii,(.L_x_72 - _Z44convolution_cached_tiled_2D_const_mem_kernelPfS_ii)
        .other          _Z44convolution_cached_tiled_2D_const_mem_kernelPfS_ii,@"STO_CUDA_ENTRY STV_DEFAULT"
_Z44convolution_cached_tiled_2D_const_mem_kernelPfS_ii:
.text._Z44convolution_cached_tiled_2D_const_mem_kernelPfS_ii:
[----:B------:R-:W-:Y:S01]  /*0000*/  LDC R1, c[0x0][0x37c] ;  /* 0x0000df00ff017b82 */ /* 0x000fe20000000800 */
[----:B------:R-:W0:Y:S07]  /*0010*/  S2R R19, SR_CTAID.X ;  /* 0x0000000000137919 */ /* 0x000e2e0000002500 */
[----:B------:R-:W1:Y:S01]  /*0020*/  LDC.64 R4, c[0x0][0x390] ;  /* 0x0000e400ff047b82 */ /* 0x000e620000000a00 */
[----:B------:R-:W2:Y:S01]  /*0030*/  LDCU.64 UR6, c[0x0][0x358] ;  /* 0x00006b00ff0677ac */ /* 0x000ea20008000a00 */
[----:B------:R-:W0:Y:S01]  /*0040*/  S2R R14, SR_TID.X ;  /* 0x00000000000e7919 */ /* 0x000e220000002100 */
[----:B------:R-:W3:Y:S05]  /*0050*/  S2R R13, SR_TID.Y ;  /* 0x00000000000d7919 */ /* 0x000eea0000002200 */
[----:B------:R-:W4:Y:S01]  /*0060*/  S2UR UR4, SR_CTAID.Y ;  /* 0x00000000000479c3 */ /* 0x000f220000002600 */
[----:B0-----:R-:W-:-:S02]  /*0070*/  IMAD R11, R19, 0x20, R14 ;  /* 0x00000020130b7824 */ /* 0x001fc400078e020e */
[----:B---3--:R-:W-:-:S03]  /*0080*/  VIADD R12, R13, 0x20 ;  /* 0x000000200d0c7836 */ /* 0x008fc60000000000 */
[C---:B-1----:R-:W-:Y:S02]  /*0090*/  ISETP.GE.AND P0, PT, R11.reuse, R4, PT ;  /* 0x000000040b00720c */ /* 0x042fe40003f06270 */
[----:B----4-:R-:W-:Y:S02]  /*00a0*/  LOP3.LUT R12, R12, UR4, RZ, 0xc0, !PT ;  /* 0x000000040c0c7c12 */ /* 0x010fe4000f8ec0ff */
[----:B------:R-:W-:-:S04]  /*00b0*/  ISETP.LT.OR P0, PT, R11, RZ, P0 ;  /* 0x000000ff0b00720c */ /* 0x000fc80000701670 */
[----:B------:R-:W-:-:S13]  /*00c0*/  ISETP.GT.OR P0, PT, R12, R5, P0 ;  /* 0x000000050c00720c */ /* 0x000fda0000704670 */
[----:B------:R-:W0:Y:S01]  /*00d0*/  @!P0 LDC.64 R2, c[0x0][0x380] ;  /* 0x0000e000ff028b82 */ /* 0x000e220000000a00 */
[----:B------:R-:W-:-:S04]  /*00e0*/  @!P0 IMAD R7, R12, R4, R11 ;  /* 0x000000040c078224 */ /* 0x000fc800078e020b */
[----:B0-----:R-:W-:-:S06]  /*00f0*/  @!P0 IMAD.WIDE R2, R7, 0x4, R2 ;  /* 0x0000000407028825 */ /* 0x001fcc00078e0202 */
[----:B--2---:R-:W2:Y:S01]  /*0100*/  @!P0 LDG.E R2, desc[UR6][R2.64] ;  /* 0x0000000602028981 */ /* 0x004ea2000c1e1900 */
[----:B------:R-:W0:Y:S01]  /*0110*/  S2UR UR5, SR_CgaCtaId ;  /* 0x00000000000579c3 */ /* 0x000e220000008800 */
[----:B------:R-:W-:Y:S01]  /*0120*/  UMOV UR4, 0x400 ;  /* 0x0000040000047882 */ /* 0x000fe20000000000 */
[----:B------:R-:W-:-:S04]  /*0130*/  ISETP.GE.AND P1, PT, R12, R5, PT ;  /* 0x000000050c00720c */ /* 0x000fc80003f26270 */
[----:B------:R-:W-:Y:S01]  /*0140*/  ISETP.GE.OR P1, PT, R11, R4, P1 ;  /* 0x000000040b00720c */ /* 0x000fe20000f26670 */
[----:B0-----:R-:W-:-:S06]  /*0150*/  ULEA UR4, UR5, UR4, 0x18 ;  /* 0x0000000405047291 */ /* 0x001fcc000f8ec0ff */
[----:B------:R-:W-:-:S04]  /*0160*/  @!P0 IMAD.U32 R10, RZ, RZ, UR4 ;  /* 0x00000004ff0a8e24 */ /* 0x000fc8000f8e00ff */
[C---:B------:R-:W-:Y:S02]  /*0170*/  @!P0 IMAD R7, R13.reuse, 0x80, R10 ;  /* 0x000000800d078824 */ /* 0x040fe400078e020a */
[----:B------:R-:W-:Y:S02]  /*0180*/  @P0 IMAD.U32 R10, RZ, RZ, UR4 ;  /* 0x00000004ff0a0e24 */ /* 0x000fe4000f8e00ff */
[----:B------:R-:W-:Y:S02]  /*0190*/  @!P0 IMAD R7, R14, 0x4, R7 ;  /* 0x000000040e078824 */ /* 0x000fe400078e0207 */
[----:B------:R-:W-:-:S04]  /*01a0*/  @P0 IMAD R9, R13, 0x80, R10 ;  /* 0x000000800d090824 */ /* 0x000fc800078e020a */
[----:B------:R-:W-:Y:S01]  /*01b0*/  @P0 IMAD R9, R14, 0x4, R9 ;  /* 0x000000040e090824 */ /* 0x000fe200078e0209 */
[----:B--2---:R0:W-:Y:S04]  /*01c0*/  @!P0 STS [R7], R2 ;  /* 0x0000000207008388 */ /* 0x0041e80000000800 */
[----:B------:R0:W-:Y:S01]  /*01d0*/  @P0 STS [R9], RZ ;  /* 0x000000ff09000388 */ /* 0x0001e20000000800 */
[----:B------:R-:W-:Y:S06]  /*01e0*/  BAR.SYNC.DEFER_BLOCKING 0x0 ;  /* 0x0000000000007b1d */ /* 0x000fec0000010000 */
[----:B------:R-:W-:Y:S05]  /*01f0*/  @P1 EXIT ;  /* 0x000000000000194d */ /* 0x000fea0003800000 */
[C---:B------:R-:W-:Y:S01]  /*0200*/  VIADD R17, R13.reuse, 0xfffffffe ;  /* 0xfffffffe0d117836 */ /* 0x040fe20000000000 */
[----:B0-----:R-:W0:Y:S01]  /*0210*/  LDC.64 R6, c[0x0][0x388] ;  /* 0x0000e200ff067b82 */ /* 0x001e220000000a00 */
[----:B------:R-:W-:Y:S01]  /*0220*/  VIADD R18, R14, 0xffffffde ;  /* 0xffffffde0e127836 */ /* 0x000fe20000000000 */
[----:B------:R-:W-:Y:S01]  /*0230*/  BSSY.RECONVERGENT B0, `(.L_x_0) ;  /* 0x0000024000007945 */ /* 0x000fe20003800200 */
[----:B------:R-:W-:Y:S01]  /*0240*/  IMAD R3, R13, 0x20, R14 ;  /* 0x000000200d037824 */ /* 0x000fe200078e020e */
[C---:B------:R-:W-:Y:S01]  /*0250*/  ISETP.GT.U32.AND P1, PT, R17.reuse, 0x1f, PT ;  /* 0x0000001f1100780c */ /* 0x040fe20003f24070 */
[----:B------:R-:W-:Y:S01]  /*0260*/  VIADD R21, R12, 0xfffffffe ;  /* 0xfffffffe0c157836 */ /* 0x000fe20000000000 */
[----:B------:R-:W-:Y:S01]  /*0270*/  ISETP.GE.U32.AND P5, PT, R17, 0x20, PT ;  /* 0x000000201100780c */ /* 0x000fe20003fa6070 */
[----:B------:R-:W-:Y:S01]  /*0280*/  IMAD.U32 R10, R3, 0x4, R10 ;  /* 0x00000004030a7824 */ /* 0x000fe200078e000a */
[----:B------:R-:W-:Y:S01]  /*0290*/  ISETP.LT.U32.OR P1, PT, R18, -0x20, P1 ;  /* 0xffffffe01200780c */ /* 0x000fe20000f21470 */
[----:B------:R-:W1:Y:S01]  /*02a0*/  LDC.64 R2, c[0x0][0x380] ;  /* 0x0000e000ff027b82 */ /* 0x000e620000000a00 */
[C---:B------:R-:W-:Y:S01]  /*02b0*/  IMAD R8, R21.reuse, R4, R14 ;  /* 0x0000000415087224 */ /* 0x040fe200078e020e */
[----:B------:R-:W-:Y:S01]  /*02c0*/  ISETP.GE.AND P2, PT, R21, R5, PT ;  /* 0x000000051500720c */ /* 0x000fe20003f46270 */
[----:B------:R-:W-:-:S02]  /*02d0*/  VIADD R9, R11, 0x1 ;  /* 0x000000010b097836 */ /* 0x000fc40000000000 */
[----:B------:R-:W-:Y:S01]  /*02e0*/  VIADD R15, R11, 0x2 ;  /* 0x000000020b0f7836 */ /* 0x000fe20000000000 */
[----:B------:R-:W-:Y:S01]  /*02f0*/  ISETP.LT.OR P2, PT, R21, RZ, P2 ;  /* 0x000000ff1500720c */ /* 0x000fe20001741670 */
[----:B------:R-:W-:Y:S01]  /*0300*/  IMAD R19, R19, 0x20, R8 ;  /* 0x0000002013137824 */ /* 0x000fe200078e0208 */
[-C--:B------:R-:W-:Y:S01]  /*0310*/  ISETP.GE.AND P0, PT, R9, R4.reuse, PT ;  /* 0x000000040900720c */ /* 0x080fe20003f06270 */
[----:B------:R-:W-:Y:S01]  /*0320*/  VIADD R16, R14, 0xffffffdf ;  /* 0xffffffdf0e107836 */ /* 0x000fe20000000000 */
[----:B------:R-:W-:Y:S01]  /*0330*/  ISETP.GE.AND P3, PT, R15, R4, PT ;  /* 0x000000040f00720c */ /* 0x000fe20003f66270 */
[----:B------:R-:W-:Y:S01]  /*0340*/  VIADD R9, R19, 0xfffffffe ;  /* 0xfffffffe13097836 */ /* 0x000fe20000000000 */
[----:B------:R-:W2:Y:S01]  /*0350*/  @!P1 LDS R0, [R10] ;  /* 0x000000000a009984 */ /* 0x000ea20000000800 */
[----:B------:R-:W2:Y:S01]  /*0360*/  @!P1 LDC R23, c[0x3][RZ] ;  /* 0x00c00000ff179b82 */ /* 0x000ea20000000800 */
[----:B------:R-:W-:Y:S01]  /*0370*/  IMAD.MOV.U32 R15, RZ, RZ, RZ ;  /* 0x000000ffff0f7224 */ /* 0x000fe200078e00ff */
[----:B------:R-:W-:-:S02]  /*0380*/  ISETP.GT.U32.AND P4, PT, R16, -0x21, PT ;  /* 0xffffffdf1000780c */ /* 0x000fc40003f84070 */
[C---:B------:R-:W-:Y:S02]  /*0390*/  ISETP.LT.OR P0, PT, R11.reuse, -0x1, P0 ;  /* 0xffffffff0b00780c */ /* 0x040fe40000701670 */
[----:B------:R-:W-:Y:S01]  /*03a0*/  ISETP.LT.OR P3, PT, R11, -0x2, P3 ;  /* 0xfffffffe0b00780c */ /* 0x000fe20001f61670 */
[----:B-1----:R-:W-:-:S04]  /*03b0*/  IMAD.WIDE R8, R9, 0x4, R2 ;  /* 0x0000000409087825 */ /* 0x002fc800078e0202 */
[----:B--2---:R-:W-:Y:S01]  /*03c0*/  @!P1 FFMA R15, R0, R23, RZ ;  /* 0x00000017000f9223 */ /* 0x004fe200000000ff */
[----:B------:R-:W-:Y:S01]  /*03d0*/  IMAD R23, R12, R4, R11 ;  /* 0x000000040c177224 */ /* 0x000fe200078e020b */
[----:B0-----:R-:W-:Y:S06]  /*03e0*/  @!P1 BRA `(.L_x_1) ;  /* 0x0000000000209947 */ /* 0x001fec0003800000 */
[----:B------:R-:W-:-:S05]  /*03f0*/  VIADD R21, R11, 0xfffffffe ;  /* 0xfffffffe0b157836 */ /* 0x000fca0000000000 */
[----:B------:R-:W-:-:S04]  /*0400*/  ISETP.GE.AND P1, PT, R21, R4, PT ;  /* 0x000000041500720c */ /* 0x000fc80003f26270 */
[----:B------:R-:W-:-:S04]  /*0410*/  ISETP.LT.OR P1, PT, R11, 0x2, P1 ;  /* 0x000000020b00780c */ /* 0x000fc80000f21670 */
[----:B------:R-:W-:-:S13]  /*0420*/  PLOP3.LUT P1, PT, P2, P1, PT, 0xf8, 0x8f ;  /* 0x00000000008f781c */ /* 0x000fda0001723f70 */
[----:B------:R-:W-:Y:S05]  /*0430*/  @P1 BRA `(.L_x_1) ;  /* 0x00000000000c1947 */ /* 0x000fea0003800000 */
[----:B------:R-:W2:Y:S01]  /*0440*/  LDG.E R0, desc[UR6][R8.64] ;  /* 0x0000000608007981 */ /* 0x000ea2000c1e1900 */
[----:B------:R-:W2:Y:S02]  /*0450*/  LDCU UR4, c[0x3][URZ] ;  /* 0x00c00000ff0477ac */ /* 0x000ea40008000800 */
[----:B--2---:R-:W-:-:S07]  /*0460*/  FFMA R15, R0, UR4, RZ ;  /* 0x00000004000f7c23 */ /* 0x004fce00080000ff */
.L_x_1:
[----:B------:R-:W-:Y:S05]  /*0470*/  BSYNC.RECONVERGENT B0 ;  /* 0x0000000000007941 */ /* 0x000fea0003800200 */
.L_x_0:
[----:B------:R-:W-:Y:S01]  /*0480*/  BSSY.RECONVERGENT B0, `(.L_x_2) ;  /* 0x000000c000007945 */ /* 0x000fe20003800200 */
[----:B------:R-:W-:-:S03]  /*0490*/  IMAD.WIDE R6, R23, 0x4, R6 ;  /* 0x0000000417067825 */ /* 0x000fc600078e0206 */
[----:B------:R-:W-:Y:S05]  /*04a0*/  @!P5 BRA P4, `(.L_x_3) ;  /* 0x000000000018d947 */ /* 0x000fea0002000000 */
[----:B------:R-:W-:-:S13]  /*04b0*/  ISETP.LT.OR P1, PT, R11, 0x1, P2 ;  /* 0x000000010b00780c */ /* 0x000fda0001721670 */
[----:B------:R-:W-:Y:S05]  /*04c0*/  @P1 BRA `(.L_x_4) ;  /* 0x00000000001c1947 */ /* 0x000fea0003800000 */
[----:B------:R-:W2:Y:S01]  /*04d0*/  LDG.E R0, desc[UR6][R8.64+0x4] ;  /* 0x0000040608007981 */ /* 0x000ea2000c1e1900 */
[----:B------:R-:W2:Y:S02]  /*04e0*/  LDCU UR4, c[0x3][0x4] ;  /* 0x00c00080ff0477ac */ /* 0x000ea40008000800 */
[----:B--2---:R-:W-:Y:S01]  /*04f0*/  FFMA R15, R0, UR4, R15 ;  /* 0x00000004000f7c23 */ /* 0x004fe2000800000f */
[----:B------:R-:W-:Y:S06]  /*0500*/  BRA `(.L_x_4) ;  /* 0x00000000000c7947 */ /* 0x000fec0003800000 */
.L_x_3:
[----:B------:R-:W0:Y:S01]  /*0510*/  LDS R0, [R10+0x4] ;  /* 0x000004000a007984 */ /* 0x000e220000000800 */
[----:B------:R-:W0:Y:S02]  /*0520*/  LDCU UR4, c[0x3][0x4] ;  /* 0x00c00080ff0477ac */ /* 0x000e240008000800 */
[----:B0-----:R-:W-:-:S07]  /*0530*/  FFMA R15, R0, UR4, R15 ;  /* 0x00000004000f7c23 */ /* 0x001fce000800000f */
.L_x_4:
[----:B------:R-:W-:Y:S05]  /*0540*/  BSYNC.RECONVERGENT B0 ;  /* 0x0000000000007941 */ /* 0x000fea0003800200 */
.L_x_2:
[----:B------:R-:W-:Y:S01]  /*0550*/  VIMNMX.U32 R17, PT, PT, R14, R17, !PT ;  /* 0x000000110e117248 */ /* 0x000fe20007fe0000 */
[----:B------:R-:W-:Y:S03]  /*0560*/  BSSY.RECONVERGENT B0, `(.L_x_5) ;  /* 0x000000c000007945 */ /* 0x000fe60003800200 */
[----:B------:R-:W-:-:S13]  /*0570*/  ISETP.GE.U32.AND P1, PT, R17, 0x20, PT ;  /* 0x000000201100780c */ /* 0x000fda0003f26070 */
[----:B------:R-:W-:Y:S05]  /*0580*/  @!P1 BRA `(.L_x_6) ;  /* 0x0000000000189947 */ /* 0x000fea0003800000 */
[----:B------:R-:W-:-:S13]  /*0590*/  ISETP.LT.OR P1, PT, R11, RZ, P2 ;  /* 0x000000ff0b00720c */ /* 0x000fda0001721670 */
[----:B------:R-:W-:Y:S05]  /*05a0*/  @P1 BRA `(.L_x_7) ;  /* 0x00000000001c1947 */ /* 0x000fea0003800000 */
[----:B------:R-:W2:Y:S01]  /*05b0*/  LDG.E R0, desc[UR6][R8.64+0x8] ;  /* 0x0000080608007981 */ /* 0x000ea2000c1e1900 */
[----:B------:R-:W2:Y:S02]  /*05c0*/  LDCU UR4, c[0x3][0x8] ;  /* 0x00c00100ff0477ac */ /* 0x000ea40008000800 */
[----:B--2---:R-:W-:Y:S01]  /*05d0*/  FFMA R15, R0, UR4, R15 ;  /* 0x00000004000f7c23 */ /* 0x004fe2000800000f */
[----:B------:R-:W-:Y:S06]  /*05e0*/  BRA `(.L_x_7) ;  /* 0x00000000000c7947 */ /* 0x000fec0003800000 */
.L_x_6:
[----:B------:R-:W0:Y:S01]  /*05f0*/  LDS R0, [R10+0x8] ;  /* 0x000008000a007984 */ /* 0x000e220000000800 */
[----:B------:R-:W0:Y:S02]  /*0600*/  LDCU UR4, c[0x3][0x8] ;  /* 0x00c00100ff0477ac */ /* 0x000e240008000800 */
[----:B0-----:R-:W-:-:S07]  /*0610*/  FFMA R15, R0, UR4, R15 ;  /* 0x00000004000f7c23 */ /* 0x001fce000800000f */
.L_x_7:
[----:B------:R-:W-:Y:S05]  /*0620*/  BSYNC.RECONVERGENT B0 ;  /* 0x0000000000007941 */ /* 0x000fea0003800200 */
.L_x_5:
[----:B------:R-:W-:Y:S01]  /*0630*/  ISETP.LT.U32.AND P1, PT, R14, 0x1f, PT ;  /* 0x0000001f0e00780c */ /* 0x000fe20003f21070 */
[----:B------:R-:W-:-:S12]  /*0640*/  BSSY.RECONVERGENT B0, `(.L_x_8) ;  /* 0x000000b000007945 */ /* 0x000fd80003800200 */
[----:B------:R-:W-:Y:S05]  /*0650*/  @!P5 BRA P1, `(.L_x_9) ;  /* 0x000000000018d947 */ /* 0x000fea0000800000 */
[----:B------:R-:W-:-:S13]  /*0660*/  PLOP3.LUT P1, PT, P2, P0, PT, 0xf8, 0x8f ;  /* 0x00000000008f781c */ /* 0x000fda0001721f70 */
[----:B------:R-:W-:Y:S05]  /*0670*/  @P1 BRA `(.L_x_10) ;  /* 0x00000000001c1947 */ /* 0x000fea0003800000 */
[----:B------:R-:W2:Y:S01]  /*0680*/  LDG.E R0, desc[UR6][R8.64+0xc] ;  /* 0x00000c0608007981 */ /* 0x000ea2000c1e1900 */
[----:B------:R-:W2:Y:S02]  /*0690*/  LDCU UR4, c[0x3][0xc] ;  /* 0x00c00180ff0477ac */ /* 0x000ea40008000800 */
[----:B--2---:R-:W-:Y:S01]  /*06a0*/  FFMA R15, R0, UR4, R15 ;  /* 0x00000004000f7c23 */ /* 0x004fe2000800000f */
[----:B------:R-:W-:Y:S06]  /*06b0*/  BRA `(.L_x_10) ;  /* 0x00000000000c7947 */ /* 0x000fec0003800000 */
.L_x_9:
[----:B------:R-:W0:Y:S01]  /*06c0*/  LDS R0, [R10+0xc] ;  /* 0x00000c000a007984 */ /* 0x000e220000000800 */
[----:B------:R-:W0:Y:S02]  /*06d0*/  LDCU UR4, c[0x3][0xc] ;  /* 0x00c00180ff0477ac */ /* 0x000e240008000800 */
[----:B0-----:R-:W-:-:S07]  /*06e0*/  FFMA R15, R0, UR4, R15 ;  /* 0x00000004000f7c23 */ /* 0x001fce000800000f */
.L_x_10:
[----:B------:R-:W-:Y:S05]  /*06f0*/  BSYNC.RECONVERGENT B0 ;  /* 0x0000000000007941 */ /* 0x000fea0003800200 */
.L_x_8:
        /* <DEDUP_REMOVED lines=9> */
.L_x_12:
[----:B------:R-:W0:Y:S01]  /*0790*/  LDS R0, [R10+0x10] ;  /* 0x000010000a007984 */ /* 0x000e220000000800 */
[----:B------:R-:W0:Y:S02]  /*07a0*/  LDCU UR4, c[0x3][0x10] ;  /* 0x00c00200ff0477ac */ /* 0x000e240008000800 */
[----:B0-----:R-:W-:-:S07]  /*07b0*/  FFMA R15, R0, UR4, R15 ;  /* 0x00000004000f7c23 */ /* 0x001fce000800000f */
.L_x_13:
[----:B------:R-:W-:Y:S05]  /*07c0*/  BSYNC.RECONVERGENT B0 ;  /* 0x0000000000007941 */ /* 0x000fea0003800200 */
.L_x_11:
[----:B------:R-:W-:Y:S01]  /*07d0*/  VIADD R17, R13, 0xffffffff ;  /* 0xffffffff0d117836 */ /* 0x000fe20000000000 */
[----:B------:R-:W-:Y:S01]  /*07e0*/  BSSY.RECONVERGENT B0, `(.L_x_14) ;  /* 0x0000018000007945 */ /* 0x000fe20003800200 */
[----:B------:R-:W-:Y:S01]  /*07f0*/  VIADD R0, R12, 0xffffffff ;  /* 0xffffffff0c007836 */ /* 0x000fe20000000000 */
[----:B------:R-:W-:Y:S01]  /*0800*/  STG.E desc[UR6][R6.64], R15 ;  /* 0x0000000f06007986 */ /* 0x000fe2000c101906 */
[----:B------:R-:W-:Y:S01]  /*0810*/  IMAD.IADD R19, R19, 0x1, R4 ;  /* 0x0000000113137824 */ /* 0x000fe200078e0204 */
[----:B------:R-:W-:Y:S02]  /*0820*/  ISETP.GT.U32.AND P1, PT, R17, 0x1f, PT ;  /* 0x0000001f1100780c */ /* 0x000fe40003f24070 */
[----:B------:R-:W-:Y:S01]  /*0830*/  ISETP.GE.AND P2, PT, R0, R5, PT ;  /* 0x000000050000720c */ /* 0x000fe20003f46270 */
[----:B------:R-:W-:Y:S01]  /*0840*/  VIADD R9, R19, 0xfffffffe ;  /* 0xfffffffe13097836 */ /* 0x000fe20000000000 */
[----:B------:R-:W-:Y:S02]  /*0850*/  ISETP.LT.U32.OR P1, PT, R18, -0x20, P1 ;  /* 0xffffffe01200780c */ /* 0x000fe40000f21470 */
[----:B------:R-:W-:-:S02]  /*0860*/  ISETP.GT.U32.AND P4, PT, R16, -0x21, PT ;  /* 0xffffffdf1000780c */ /* 0x000fc40003f84070 */
[----:B------:R-:W-:Y:S02]  /*0870*/  ISETP.GE.U32.AND P5, PT, R17, 0x20, PT ;  /* 0x000000201100780c */ /* 0x000fe40003fa6070 */
[----:B------:R-:W-:-:S07]  /*0880*/  ISETP.LT.OR P2, PT, R0, RZ, P2 ;  /* 0x000000ff0000720c */ /* 0x000fce0001741670 */
[----:B------:R-:W0:Y:S01]  /*0890*/  @!P1 LDS R8, [R10+0x80] ;  /* 0x000080000a089984 */ /* 0x000e220000000800 */
[----:B------:R-:W0:Y:S02]  /*08a0*/  @!P1 LDC R20, c[0x3][0x14] ;  /* 0x00c00500ff149b82 */ /* 0x000e240000000800 */
[----:B0-----:R-:W-:Y:S01]  /*08b0*/  @!P1 FFMA R15, R8, R20, R15 ;  /* 0x00000014080f9223 */ /* 0x001fe2000000000f */
[----:B------:R-:W-:Y:S01]  /*08c0*/  IMAD.WIDE R8, R9, 0x4, R2 ;  /* 0x0000000409087825 */ /* 0x000fe200078e0202 */
[----:B------:R-:W-:Y:S06]  /*08d0*/  @!P1 BRA `(.L_x_15) ;  /* 0x0000000000209947 */ /* 0x000fec0003800000 */
[----:B------:R-:W-:-:S05]  /*08e0*/  VIADD R21, R11, 0xfffffffe ;  /* 0xfffffffe0b157836 */ /* 0x000fca0000000000 */
[----:B------:R-:W-:-:S04]  /*08f0*/  ISETP.GE.AND P1, PT, R21, R4, PT ;  /* 0x000000041500720c */ /* 0x000fc80003f26270 */
[----:B------:R-:W-:-:S04]  /*0900*/  ISETP.LT.OR P1, PT, R11, 0x2, P1 ;  /* 0x000000020b00780c */ /* 0x000fc80000f21670 */
[----:B------:R-:W-:-:S13]  /*0910*/  PLOP3.LUT P1, PT, P2, P1, PT, 0xf8, 0x8f ;  /* 0x00000000008f781c */ /* 0x000fda0001723f70 */
[----:B------:R-:W-:Y:S05]  /*0920*/  @P1 BRA `(.L_x_15) ;  /* 0x00000000000c1947 */ /* 0x000fea0003800000 */
[----:B------:R-:W2:Y:S01]  /*0930*/  LDG.E R0, desc[UR6][R8.64] ;  /* 0x0000000608007981 */ /* 0x000ea2000c1e1900 */
[----:B------:R-:W2:Y:S02]  /*0940*/  LDCU UR4, c[0x3][0x14] ;  /* 0x00c00280ff0477ac */ /* 0x000ea40008000800 */
[----:B--2---:R-:W-:-:S07]  /*0950*/  FFMA R15, R0, UR4, R15 ;  /* 0x00000004000f7c23 */ /* 0x004fce000800000f */
.L_x_15:
[----:B------:R-:W-:Y:S05]  /*0960*/  BSYNC.RECONVERGENT B0 ;  /* 0x0000000000007941 */ /* 0x000fea0003800200 */
.L_x_14:
[----:B------:R-:W-:Y:S04]  /*0970*/  BSSY.RECONVERGENT B0, `(.L_x_16) ;  /* 0x000000b000007945 */ /* 0x000fe80003800200 */
[----:B------:R-:W-:Y:S05]  /*0980*/  @!P5 BRA P4, `(.L_x_17) ;  /* 0x000000000018d947 */ /* 0x000fea0002000000 */
[----:B------:R-:W-:-:S13]  /*0990*/  ISETP.LT.OR P1, PT, R11, 0x1, P2 ;  /* 0x000000010b00780c */ /* 0x000fda0001721670 */
[----:B------:R-:W-:Y:S05]  /*09a0*/  @P1 BRA `(.L_x_18) ;  /* 0x00000000001c1947 */ /* 0x000fea0003800000 */
[----:B------:R-:W2:Y:S01]  /*09b0*/  LDG.E R0, desc[UR6][R8.64+0x4] ;  /* 0x0000040608007981 */ /* 0x000ea2000c1e1900 */
[----:B------:R-:W2:Y:S02]  /*09c0*/  LDCU UR4, c[0x3][0x18] ;  /* 0x00c00300ff0477ac */ /* 0x000ea40008000800 */
[----:B--2---:R-:W-:Y:S01]  /*09d0*/  FFMA R15, R0, UR4, R15 ;  /* 0x00000004000f7c23 */ /* 0x004fe2000800000f */
[----:B------:R-:W-:Y:S06]  /*09e0*/  BRA `(.L_x_18) ;  /* 0x00000000000c7947 */ /* 0x000fec0003800000 */
.L_x_17:
[----:B------:R-:W0:Y:S01]  /*09f0*/  LDS R0, [R10+0x84] ;  /* 0x000084000a007984 */ /* 0x000e220000000800 */
[----:B------:R-:W0:Y:S02]  /*0a00*/  LDCU UR4, c[0x3][0x18] ;  /* 0x00c00300ff0477ac */ /* 0x000e240008000800 */
[----:B0-----:R-:W-:-:S07]  /*0a10*/  FFMA R15, R0, UR4, R15 ;  /* 0x00000004000f7c23 */ /* 0x001fce000800000f */
.L_x_18:
[----:B------:R-:W-:Y:S05]  /*0a20*/  BSYNC.RECONVERGENT B0 ;  /* 0x0000000000007941 */ /* 0x000fea0003800200 */
.L_x_16:
        /* <DEDUP_REMOVED lines=10> */
.L_x_20:
[----:B------:R-:W0:Y:S01]  /*0ad0*/  LDS R0, [R10+0x88] ;  /* 0x000088000a007984 */ /* 0x000e220000000800 */
[----:B------:R-:W0:Y:S02]  /*0ae0*/  LDCU UR4, c[0x3][0x1c] ;  /* 0x00c00380ff0477ac */ /* 0x000e240008000800 */
[----:B0-----:R-:W-:-:S07]  /*0af0*/  FFMA R15, R0, UR4, R15 ;  /* 0x00000004000f7c23 */ /* 0x001fce000800000f */
.L_x_21:
[----:B------:R-:W-:Y:S05]  /*0b00*/  BSYNC.RECONVERGENT B0 ;  /* 0x0000000000007941 */ /* 0x000fea0003800200 */
.L_x_19:
        /* <DEDUP_REMOVED lines=9> */
.L_x_23:
[----:B------:R-:W0:Y:S01]  /*0ba0*/  LDS R0, [R10+0x8c] ;  /* 0x00008c000a007984 */ /* 0x000e220000000800 */
[----:B------:R-:W0:Y:S02]  /*0bb0*/  LDCU UR4, c[0x3][0x20] ;  /* 0x00c00400ff0477ac */ /* 0x000e240008000800 */
[----:B0-----:R-:W-:-:S07]  /*0bc0*/  FFMA R15, R0, UR4, R15 ;  /* 0x00000004000f7c23 */ /* 0x001fce000800000f */
.L_x_24:
[----:B------:R-:W-:Y:S05]  /*0bd0*/  BSYNC.RECONVERGENT B0 ;  /* 0x0000000000007941 */ /* 0x000fea0003800200 */
.L_x_22:
        /* <DEDUP_REMOVED lines=9> */
.L_x_26:
[----:B------:R-:W0:Y:S01]  /*0c70*/  LDS R0, [R10+0x90] ;  /* 0x000090000a007984 */ /* 0x000e220000000800 */
[----:B------:R-:W0:Y:S02]  /*0c80*/  LDCU UR4, c[0x3][0x24] ;  /* 0x00c00480ff0477ac */ /* 0x000e240008000800 */
[----:B0-----:R-:W-:-:S07]  /*0c90*/  FFMA R15, R0, UR4, R15 ;  /* 0x00000004000f7c23 */ /* 0x001fce000800000f */
.L_x_27:
[----:B------:R-:W-:Y:S05]  /*0ca0*/  BSYNC.RECONVERGENT B0 ;  /* 0x0000000000007941 */ /* 0x000fea0003800200 */
.L_x_25:
[----:B------:R-:W-:Y:S01]  /*0cb0*/  ISETP.GT.U32.AND P1, PT, R13, 0x1f, PT ;  /* 0x0000001f0d00780c */ /* 0x000fe20003f24070 */
[----:B------:R-:W-:Y:S01]  /*0cc0*/  IMAD.IADD R19, R19, 0x1, R4 ;  /* 0x0000000113137824 */ /* 0x000fe200078e0204 */
[----:B------:R-:W-:Y:S01]  /*0cd0*/  ISETP.GE.AND P2, PT, R12, R5, PT ;  /* 0x000000050c00720c */ /* 0x000fe20003f46270 */
[----:B------:R-:W-:Y:S01]  /*0ce0*/  BSSY.RECONVERGENT B0, `(.L_x_28) ;  /* 0x0000014000007945 */ /* 0x000fe20003800200 */
[----:B------:R-:W-:Y:S01]  /*0cf0*/  ISETP.LT.U32.OR P1, PT, R18, -0x20, P1 ;  /* 0xffffffe01200780c */ /* 0x000fe20000f21470 */
[----:B------:R-:W-:Y:S01]  /*0d00*/  VIADD R9, R19, 0xfffffffe ;  /* 0xfffffffe13097836 */ /* 0x000fe20000000000 */
[----:B------:R-:W-:Y:S01]  /*0d10*/  STG.E desc[UR6][R6.64], R15 ;  /* 0x0000000f06007986 */ /* 0x000fe2000c101906 */
[----:B------:R-:W-:Y:S02]  /*0d20*/  ISETP.GE.U32.AND P4, PT, R13, 0x20, PT ;  /* 0x000000200d00780c */ /* 0x000fe40003f86070 */
[----:B------:R-:W-:Y:S02]  /*0d30*/  ISETP.GT.U32.AND P5, PT, R16, -0x21, PT ;  /* 0xffffffdf1000780c */ /* 0x000fe40003fa4070 */
[----:B------:R-:W-:-:S06]  /*0d40*/  ISETP.LT.OR P2, PT, R12, RZ, P2 ;  /* 0x000000ff0c00720c */ /* 0x000fcc0001741670 */
        /* <DEDUP_REMOVED lines=13> */
.L_x_29:
[----:B------:R-:W-:Y:S05]  /*0e20*/  BSYNC.RECONVERGENT B0 ;  /* 0x0000000000007941 */ /* 0x000fea0003800200 */
.L_x_28:
        /* <DEDUP_REMOVED lines=8> */
.L_x_31:
[----:B------:R-:W0:Y:S01]  /*0eb0*/  LDS R0, [R10+0x104] ;  /* 0x000104000a007984 */ /* 0x000e220000000800 */
[----:B------:R-:W0:Y:S02]  /*0ec0*/  LDCU UR4, c[0x3][0x2c] ;  /* 0x00c00580ff0477ac */ /* 0x000e240008000800 */
[----:B0-----:R-:W-:-:S07]  /*0ed0*/  FFMA R15, R0, UR4, R15 ;  /* 0x00000004000f7c23 */ /* 0x001fce000800000f */
.L_x_32:
[----:B------:R-:W-:Y:S05]  /*0ee0*/  BSYNC.RECONVERGENT B0 ;  /* 0x0000000000007941 */ /* 0x000fea0003800200 */
.L_x_30:
        /* <DEDUP_REMOVED lines=10> */
.L_x_34:
[----:B------:R-:W0:Y:S01]  /*0f90*/  LDS R0, [R10+0x108] ;  /* 0x000108000a007984 */ /* 0x000e220000000800 */
[----:B------:R-:W0:Y:S02]  /*0fa0*/  LDCU UR4, c[0x3][0x30] ;  /* 0x00c00600ff0477ac */ /* 0x000e240008000800 */
[----:B0-----:R-:W-:-:S07]  /*0fb0*/  FFMA R15, R0, UR4, R15 ;  /* 0x00000004000f7c23 */ /* 0x001fce000800000f */
.L_x_35:
[----:B------:R-:W-:Y:S05]  /*0fc0*/  BSYNC.RECONVERGENT B0 ;  /* 0x0000000000007941 */ /* 0x000fea0003800200 */
.L_x_33:
        /* <DEDUP_REMOVED lines=9> */
.L_x_37:
[----:B------:R-:W0:Y:S01]  /*1060*/  LDS R0, [R10+0x10c] ;  /* 0x00010c000a007984 */ /* 0x000e220000000800 */
[----:B------:R-:W0:Y:S02]  /*1070*/  LDCU UR4, c[0x3][0x34] ;  /* 0x00c00680ff0477ac */ /* 0x000e240008000800 */
[----:B0-----:R-:W-:-:S07]  /*1080*/  FFMA R15, R0, UR4, R15 ;  /* 0x00000004000f7c23 */ /* 0x001fce000800000f */
.L_x_38:
[----:B------:R-:W-:Y:S05]  /*1090*/  BSYNC.RECONVERGENT B0 ;  /* 0x0000000000007941 */ /* 0x000fea0003800200 */
.L_x_36:
        /* <DEDUP_REMOVED lines=9> */
.L_x_40:
[----:B------:R-:W0:Y:S01]  /*1130*/  LDS R0, [R10+0x110] ;  /* 0x000110000a007984 */ /* 0x000e220000000800 */
[----:B------:R-:W0:Y:S02]  /*1140*/  LDCU UR4, c[0x3][0x38] ;  /* 0x00c00700ff0477ac */ /* 0x000e240008000800 */
[----:B0-----:R-:W-:-:S07]  /*1150*/  FFMA R15, R0, UR4, R15 ;  /* 0x00000004000f7c23 */ /* 0x001fce000800000f */
.L_x_41:
[----:B------:R-:W-:Y:S05]  /*1160*/  BSYNC.RECONVERGENT B0 ;  /* 0x0000000000007941 */ /* 0x000fea0003800200 */
.L_x_39:
        /* <DEDUP_REMOVED lines=25> */
.L_x_43:
[----:B------:R-:W-:Y:S05]  /*1300*/  BSYNC.RECONVERGENT B0 ;  /* 0x0000000000007941 */ /* 0x000fea0003800200 */
.L_x_42:
        /* <DEDUP_REMOVED lines=8> */
.L_x_45:
[----:B------:R-:W0:Y:S01]  /*1390*/  LDS R0, [R10+0x184] ;  /* 0x000184000a007984 */ /* 0x000e220000000800 */
[----:B------:R-:W0:Y:S02]  /*13a0*/  LDCU UR4, c[0x3][0x40] ;  /* 0x00c00800ff0477ac */ /* 0x000e240008000800 */
[----:B0-----:R-:W-:-:S07]  /*13b0*/  FFMA R15, R0, UR4, R15 ;  /* 0x00000004000f7c23 */ /* 0x001fce000800000f */
.L_x_46:
[----:B------:R-:W-:Y:S05]  /*13c0*/  BSYNC.RECONVERGENT B0 ;  /* 0x0000000000007941 */ /* 0x000fea0003800200 */
.L_x_44:
        /* <DEDUP_REMOVED lines=10> */
.L_x_48:
[----:B------:R-:W0:Y:S01]  /*1470*/  LDS R0, [R10+0x188] ;  /* 0x000188000a007984 */ /* 0x000e220000000800 */
[----:B------:R-:W0:Y:S02]  /*1480*/  LDCU UR4, c[0x3][0x44] ;  /* 0x00c00880ff0477ac */ /* 0x000e240008000800 */
[----:B0-----:R-:W-:-:S07]  /*1490*/  FFMA R15, R0, UR4, R15 ;  /* 0x00000004000f7c23 */ /* 0x001fce000800000f */
.L_x_49:
[----:B------:R-:W-:Y:S05]  /*14a0*/  BSYNC.RECONVERGENT B0 ;  /* 0x0000000000007941 */ /* 0x000fea0003800200 */
.L_x_47:
        /* <DEDUP_REMOVED lines=9> */
.L_x_51:
[----:B------:R-:W0:Y:S01]  /*1540*/  LDS R0, [R10+0x18c] ;  /* 0x00018c000a007984 */ /* 0x000e220000000800 */
[----:B------:R-:W0:Y:S02]  /*1550*/  LDCU UR4, c[0x3][0x48] ;  /* 0x00c00900ff0477ac */ /* 0x000e240008000800 */
[----:B0-----:R-:W-:-:S07]  /*1560*/  FFMA R15, R0, UR4, R15 ;  /* 0x00000004000f7c23 */ /* 0x001fce000800000f */
.L_x_52:
[----:B------:R-:W-:Y:S05]  /*1570*/  BSYNC.RECONVERGENT B0 ;  /* 0x0000000000007941 */ /* 0x000fea0003800200 */
.L_x_50:
        /* <DEDUP_REMOVED lines=9> */
.L_x_54:
[----:B------:R-:W0:Y:S01]  /*1610*/  LDS R0, [R10+0x190] ;  /* 0x000190000a007984 */ /* 0x000e220000000800 */
[----:B------:R-:W0:Y:S02]  /*1620*/  LDCU UR4, c[0x3][0x4c] ;  /* 0x00c00980ff0477ac */ /* 0x000e240008000800 */
[----:B0-----:R-:W-:-:S07]  /*1630*/  FFMA R15, R0, UR4, R15 ;  /* 0x00000004000f7c23 */ /* 0x001fce000800000f */
.L_x_55:
[----:B------:R-:W-:Y:S05]  /*1640*/  BSYNC.RECONVERGENT B0 ;  /* 0x0000000000007941 */ /* 0x000fea0003800200 */
.L_x_53:
[----:B------:R-:W-:Y:S01]  /*1650*/  VIADD R13, R13, 0x2 ;  /* 0x000000020d0d7836 */ /* 0x000fe20000000000 */
[----:B------:R-:W-:Y:S01]  /*1660*/  IADD3 R19, PT, PT, R19, -0x2, R4 ;  /* 0xfffffffe13137810 */ /* 0x000fe20007ffe004 */
[----:B------:R-:W-:Y:S01]  /*1670*/  VIADD R12, R12, 0x2 ;  /* 0x000000020c0c7836 */ /* 0x000fe20000000000 */
[----:B------:R-:W-:Y:S01]  /*1680*/  BSSY.RECONVERGENT B0, `(.L_x_56) ;  /* 0x0000015000007945 */ /* 0x000fe20003800200 */
[----:B------:R-:W-:Y:S01]  /*1690*/  STG.E desc[UR6][R6.64], R15 ;  /* 0x0000000f06007986 */ /* 0x000fe2000c101906 */
[----:B------:R-:W-:Y:S01]  /*16a0*/  ISETP.GT.U32.AND P1, PT, R13, 0x1f, PT ;  /* 0x0000001f0d00780c */ /* 0x000fe20003f24070 */
[----:B------:R-:W-:Y:S01]  /*16b0*/  IMAD.WIDE R2, R19, 0x4, R2 ;  /* 0x0000000413027825 */ /* 0x000fe200078e0202 */
[----:B------:R-:W-:Y:S02]  /*16c0*/  ISETP.GE.AND P2, PT, R12, R5, PT ;  /* 0x000000050c00720c */ /* 0x000fe40003f46270 */
[----:B------:R-:W-:Y:S02]  /*16d0*/  ISETP.LT.U32.OR P1, PT, R18, -0x20, P1 ;  /* 0xffffffe01200780c */ /* 0x000fe40000f21470 */
[----:B------:R-:W-:-:S02]  /*16e0*/  ISETP.GT.U32.AND P4, PT, R16, -0x21, PT ;  /* 0xffffffdf1000780c */ /* 0x000fc40003f84070 */
[----:B------:R-:W-:Y:S02]  /*16f0*/  ISETP.GE.U32.AND P5, PT, R13, 0x20, PT ;  /* 0x000000200d00780c */ /* 0x000fe40003fa6070 */
[----:B------:R-:W-:-:S07]  /*1700*/  ISETP.LT.OR P2, PT, R12, RZ, P2 ;  /* 0x000000ff0c00720c */ /* 0x000fce0001741670 */
[----:B------:R-:W0:Y:S01]  /*1710*/  @!P1 LDS R0, [R10+0x200] ;  /* 0x000200000a009984 */ /* 0x000e220000000800 */
[----:B------:R-:W0:Y:S02]  /*1720*/  @!P1 LDC R8, c[0x3][0x50] ;  /* 0x00c01400ff089b82 */ /* 0x000e240000000800 */
[----:B0-----:R-:W-:Y:S01]  /*1730*/  @!P1 FFMA R15, R0, R8, R15 ;  /* 0x00000008000f9223 */ /* 0x001fe2000000000f */
        /* <DEDUP_REMOVED lines=9> */
.L_x_57:
[----:B------:R-:W-:Y:S05]  /*17d0*/  BSYNC.RECONVERGENT B0 ;  /* 0x0000000000007941 */ /* 0x000fea0003800200 */
.L_x_56:
        /* <DEDUP_REMOVED lines=8> */
.L_x_59:
[----:B------:R-:W0:Y:S01]  /*1860*/  LDS R0, [R10+0x204] ;  /* 0x000204000a007984 */ /* 0x000e220000000800 */
[----:B------:R-:W0:Y:S02]  /*1870*/  LDCU UR4, c[0x3][0x54] ;  /* 0x00c00a80ff0477ac */ /* 0x000e240008000800 */
[----:B0-----:R-:W-:-:S07]  /*1880*/  FFMA R15, R0, UR4, R15 ;  /* 0x00000004000f7c23 */ /* 0x001fce000800000f */
.L_x_60:
[----:B------:R-:W-:Y:S05]  /*1890*/  BSYNC.RECONVERGENT B0 ;  /* 0x0000000000007941 */ /* 0x000fea0003800200 */
.L_x_58:
        /* <DEDUP_REMOVED lines=10> */
.L_x_62:
[----:B------:R-:W0:Y:S01]  /*1940*/  LDS R0, [R10+0x208] ;  /* 0x000208000a007984 */ /* 0x000e220000000800 */
[----:B------:R-:W0:Y:S02]  /*1950*/  LDCU UR4, c[0x3][0x58] ;  /* 0x00c00b00ff0477ac */ /* 0x000e240008000800 */
[----:B0-----:R-:W-:-:S07]  /*1960*/  FFMA R15, R0, UR4, R15 ;  /* 0x00000004000f7c23 */ /* 0x001fce000800000f */
.L_x_63:
[----:B------:R-:W-:Y:S05]  /*1970*/  BSYNC.RECONVERGENT B0 ;  /* 0x0000000000007941 */ /* 0x000fea0003800200 */
.L_x_61:
        /* <DEDUP_REMOVED lines=9> */
.L_x_65:
[----:B------:R-:W0:Y:S01]  /*1a10*/  LDS R0, [R10+0x20c] ;  /* 0x00020c000a007984 */ /* 0x000e220000000800 */
[----:B------:R-:W0:Y:S02]  /*1a20*/  LDCU UR4, c[0x3][0x5c] ;  /* 0x00c00b80ff0477ac */ /* 0x000e240008000800 */
[----:B0-----:R-:W-:-:S07]  /*1a30*/  FFMA R15, R0, UR4, R15 ;  /* 0x00000004000f7c23 */ /* 0x001fce000800000f */
.L_x_66:
[----:B------:R-:W-:Y:S05]  /*1a40*/  BSYNC.RECONVERGENT B0 ;  /* 0x0000000000007941 */ /* 0x000fea0003800200 */
.L_x_64:
        /* <DEDUP_REMOVED lines=9> */
.L_x_68:
[----:B------:R-:W0:Y:S01]  /*1ae0*/  LDS R10, [R10+0x210] ;  /* 0x000210000a0a7984 */ /* 0x000e220000000800 */
[----:B------:R-:W0:Y:S02]  /*1af0*/  LDCU UR4, c[0x3][0x60] ;  /* 0x00c00c00ff0477ac */ /* 0x000e240008000800 */
[----:B0-----:R-:W-:-:S07]  /*1b00*/  FFMA R15, R10, UR4, R15 ;  /* 0x000000040a0f7c23 */ /* 0x001fce000800000f */
.L_x_69:
[----:B------:R-:W-:Y:S05]  /*1b10*/  BSYNC.RECONVERGENT B0 ;  /* 0x0000000000007941 */ /* 0x000fea0003800200 */
.L_x_67:
[----:B------:R-:W-:Y:S01]  /*1b20*/  STG.E desc[UR6][R6.64], R15 ;  /* 0x0000000f06007986 */ /* 0x000fe2000c101906 */
[----:B------:R-:W-:Y:S05]  /*1b30*/  EXIT ;  /* 0x000000000000794d */ /* 0x000fea0003800000 */
.L_x_70:
[----:B------:R-:W-:-:S00]  /*1b40*/  BRA `(.L_x_70) ;  /* 0xfffffffc00fc7947 */ /* 0x000fc0000383ffff */
[----:B------:R-:W-:-:S00]  /*1b50*/  NOP ;  /* 0x0000000000007918 */ /* 0x000fc00000000000 */
        /* <DEDUP_REMOVED lines=10> */
.L_x_72:


//--------------------- .text._Z37convolution_tiled_2D_const_mem_kernelPfS_ii --------------------------
	.section	.text._Z37convolution_tiled_2D_const_mem_kernelPfS_ii,"ax",@progbits
	.align	128
        .global         _Z37convolution_tiled_2D_const_mem_kernelPfS_ii
        .type           _Z37convolution_tiled_2D_const_mem_kernelPfS_ii,@function
        .size           _Z37convolution_tiled_2D_const_mem_kernelPfS_ii,(.L_x_73 - _Z37convolution_tiled_2D_const_mem_kernelPfS_ii)
        .other          _Z37convolution_tiled_2D_const_mem_kernelPfS_ii,@"STO_CUDA_ENTRY STV_DEFAULT"
_Z37convolution_tiled_2D_const_mem_kernelPfS_ii:
.text._Z37convolution_tiled_2D_const_mem_kernelPfS_ii:
[----:B------:R-:W-:Y:S01]  /*0000*/  LDC R1, c[0x0][0x37c] ;  /* 0x0000df00ff017b82 */ /* 0x000fe20000000800 */
[----:B------:R-:W0:Y:S01]  /*0010*/  S2R R11, SR_TID.Y ;  /* 0x00000000000b7919 */ /* 0x000e220000002200 */
[----:B------:R-:W1:Y:S01]  /*0020*/  LDCU.64 UR8, c[0x0][0x390] ;  /* 0x00007200ff0877ac */ /* 0x000e620008000a00 */
[----:B------:R-:W0:Y:S01]  /*0030*/  S2R R4, SR_CTAID.Y ;  /* 0x0000000000047919 */ /* 0x000e220000002600 */
[----:B------:R-:W2:Y:S01]  /*0040*/  LDCU.64 UR6, c[0x0][0x358] ;  /* 0x00006b00ff0677ac */ /* 0x000ea20008000a00 */
[----:B------:R-:W3:Y:S01]  /*0050*/  S2R R9, SR_TID.X ;  /* 0x0000000000097919 */ /* 0x000ee20000002100 */
[----:B------:R-:W4:Y:S01]  /*0060*/  S2R R5, SR_CTAID.X ;  /* 0x0000000000057919 */ /* 0x000f220000002500 */
[----:B0-----:R-:W-:Y:S01]  /*0070*/  IMAD R4, R4, 0x1c, R11 ;  /* 0x0000001c04047824 */ /* 0x001fe200078e020b */
[----:B---3--:R-:W-:-:S04]  /*0080*/  IADD3 R0, PT, PT, R9, -0x2, RZ ;  /* 0xfffffffe09007810 */ /* 0x008fc80007ffe0ff */
[----:B------:R-:W-:Y:S01]  /*0090*/  IADD3 R3, PT, PT, R4, -0x2, RZ ;  /* 0xfffffffe04037810 */ /* 0x000fe20007ffe0ff */
[----:B----4-:R-:W-:-:S03]  /*00a0*/  IMAD R2, R5, 0x1c, R0 ;  /* 0x0000001c05027824 */ /* 0x010fc600078e0200 */
[----:B-1----:R-:W-:-:S04]  /*00b0*/  ISETP.GE.AND P0, PT, R3, UR9, PT ;  /* 0x0000000903007c0c */ /* 0x002fc8000bf06270 */
[----:B------:R-:W-:-:S04]  /*00c0*/  ISETP.LT.U32.OR P0, PT, R4, 0x2, P0 ;  /* 0x000000020400780c */ /* 0x000fc80000701470 */
[----:B------:R-:W-:-:S04]  /*00d0*/  ISETP.LT.OR P0, PT, R2, RZ, P0 ;  /* 0x000000ff0200720c */ /* 0x000fc80000701670 */
[----:B------:R-:W-:-:S13]  /*00e0*/  ISETP.GE.OR P0, PT, R2, UR8, P0 ;  /* 0x0000000802007c0c */ /* 0x000fda0008706670 */
[----:B------:R-:W0:Y:S01]  /*00f0*/  @!P0 LDC.64 R6, c[0x0][0x380] ;  /* 0x0000e000ff068b82 */ /* 0x000e220000000a00 */
[----:B------:R-:W-:-:S04]  /*0100*/  @!P0 IMAD R5, R3, UR8, R2 ;  /* 0x0000000803058c24 */ /* 0x000fc8000f8e0202 */
[----:B0-----:R-:W-:-:S06]  /*0110*/  @!P0 IMAD.WIDE R6, R5, 0x4, R6 ;  /* 0x0000000405068825 */ /* 0x001fcc00078e0206 */
[----:B--2---:R-:W2:Y:S01]  /*0120*/  @!P0 LDG.E R7, desc[UR6][R6.64] ;  /* 0x0000000606078981 */ /* 0x004ea2000c1e1900 */
[----:B------:R-:W0:Y:S01]  /*0130*/  S2UR UR5, SR_CgaCtaId ;  /* 0x00000000000579c3 */ /* 0x000e220000008800 */
[----:B------:R-:W-:Y:S01]  /*0140*/  ISETP.GE.AND P1, PT, R2, UR8, PT ;  /* 0x0000000802007c0c */ /* 0x000fe2000bf26270 */
[----:B------:R-:W-:-:S03]  /*0150*/  UMOV UR4, 0x400 ;  /* 0x0000040000047882 */ /* 0x000fc60000000000 */
[----:B------:R-:W-:-:S04]  /*0160*/  ISETP.LT.OR P1, PT, R2, RZ, P1 ;  /* 0x000000ff0200720c */ /* 0x000fc80000f21670 */
[----:B------:R-:W-:-:S04]  /*0170*/  ISETP.LT.U32.OR P1, PT, R4, 0x2, P1 ;  /* 0x000000020400780c */ /* 0x000fc80000f21470 */
[----:B------:R-:W-:Y:S01]  /*0180*/  ISETP.GE.OR P1, PT, R3, UR9, P1 ;  /* 0x0000000903007c0c */ /* 0x000fe20008f26670 */
[----:B0-----:R-:W-:-:S06]  /*0190*/  ULEA UR4, UR5, UR4, 0x18 ;  /* 0x0000000405047291 */ /* 0x001fcc000f8ec0ff */
[----:B------:R-:W-:-:S04]  /*01a0*/  LEA R4, R11, UR4, 0x7 ;  /* 0x000000040b047c11 */ /* 0x000fc8000f8e38ff */
[----:B------:R-:W-:-:S05]  /*01b0*/  LEA R4, R9, R4, 0x2 ;  /* 0x0000000409047211 */ /* 0x000fca00078e10ff */
[----:B--2---:R0:W-:Y:S04]  /*01c0*/  @!P0 STS [R4], R7 ;  /* 0x0000000704008388 */ /* 0x0041e80000000800 */
[----:B------:R0:W-:Y:S01]  /*01d0*/  @P0 STS [R4], RZ ;  /* 0x000000ff04000388 */ /* 0x0001e20000000800 */
[----:B------:R-:W-:Y:S06]  /*01e0*/  BAR.SYNC.DEFER_BLOCKING 0x0 ;  /* 0x0000000000007b1d */ /* 0x000fec0000010000 */
[----:B------:R-:W-:Y:S05]  /*01f0*/  @P1 EXIT ;  /* 0x000000000000194d */ /* 0x000fea0003800000 */
[----:B------:R-:W-:-:S04]  /*0200*/  VIADDMNMX.U32 R0, R11, 0xfffffffe, R0, !PT ;  /* 0xfffffffe0b007846 */ /* 0x000fc80007800000 */
[----:B------:R-:W-:-:S13]  /*0210*/  ISETP.GT.U32.AND P0, PT, R0, 0x1b, PT ;  /* 0x0000001b0000780c */ /* 0x000fda0003f04070 */
[----:B------:R-:W-:Y:S05]  /*0220*/  @P0 EXIT ;  /* 0x000000000000094d */ /* 0x000fea0003800000 */
[----:B------:R-:W1:Y:S01]  /*0230*/  LDS R0, [R4+-0x108] ;  /* 0xfffef80004007984 */ /* 0x000e620000000800 */
[----:B------:R-:W1:Y:S01]  /*0240*/  LDCU.128 UR12, c[0x3][URZ] ;  /* 0x00c00000ff0c77ac */ /* 0x000e620008000c00 */
[----:B------:R-:W-:Y:S02]  /*0250*/  IMAD R3, R3, UR8, R2 ;  /* 0x0000000803037c24 */ /* 0x000fe4000f8e0202 */
[----:B0-----:R-:W0:Y:S01]  /*0260*/  LDS R7, [R4+-0x104] ;  /* 0xfffefc0004077984 */ /* 0x001e220000000800 */
[----:B------:R-:W2:Y:S03]  /*0270*/  LDCU.128 UR16, c[0x3][0x10] ;  /* 0x00c00200ff1077ac */ /* 0x000ea60008000c00 */
[----:B------:R-:W3:Y:S01]  /*0280*/  LDS R8, [R4+-0x100] ;  /* 0xffff000004087984 */ /* 0x000ee20000000800 */
[----:B------:R-:W4:Y:S03]  /*0290*/  LDCU UR4, c[0x3][0x60] ;  /* 0x00c00c00ff0477ac */ /* 0x000f260008000800 */
[----:B------:R-:W5:Y:S04]  /*02a0*/  LDS R9, [R4+-0xfc] ;  /* 0xffff040004097984 */ /* 0x000f680000000800 */
[----:B------:R-:W2:Y:S04]  /*02b0*/  LDS R10, [R4+-0xf8] ;  /* 0xffff0800040a7984 */ /* 0x000ea80000000800 */
[----:B------:R-:W4:Y:S04]  /*02c0*/  LDS R11, [R4+-0x88] ;  /* 0xffff7800040b7984 */ /* 0x000f280000000800 */
[----:B------:R-:W4:Y:S04]  /*02d0*/  LDS R12, [R4+-0x84] ;  /* 0xffff7c00040c7984 */ /* 0x000f280000000800 */
[----:B------:R-:W4:Y:S04]  /*02e0*/  LDS R14, [R4+-0x80] ;  /* 0xffff8000040e7984 */ /* 0x000f280000000800 */
[----:B------:R-:W4:Y:S04]  /*02f0*/  LDS R16, [R4+-0x7c] ;  /* 0xffff840004107984 */ /* 0x000f280000000800 */
[----:B------:R-:W4:Y:S01]  /*0300*/  LDS R5, [R4+-0x78] ;  /* 0xffff880004057984 */ /* 0x000f220000000800 */
[----:B-1----:R-:W-:-:S03]  /*0310*/  FFMA R6, R0, UR12, RZ ;  /* 0x0000000c00067c23 */ /* 0x002fc600080000ff */
[----:B------:R-:W-:Y:S01]  /*0320*/  LDS R13, [R4+0x80] ;  /* 0x00008000040d7984 */ /* 0x000fe20000000800 */
[----:B0-----:R-:W-:-:S03]  /*0330*/  FFMA R7, R7, UR13, R6 ;  /* 0x0000000d07077c23 */ /* 0x001fc60008000006 */
[----:B------:R-:W0:Y:S01]  /*0340*/  LDS R0, [R4+-0x8] ;  /* 0xfffff80004007984 */ /* 0x000e220000000800 */
[----:B---3--:R-:W-:-:S03]  /*0350*/  FFMA R8, R8, UR14, R7 ;  /* 0x0000000e08087c23 */ /* 0x008fc60008000007 */
[----:B------:R-:W1:Y:S01]  /*0360*/  LDS R6, [R4+-0x4] ;  /* 0xfffffc0004067984 */ /* 0x000e620000000800 */
[----:B-----5:R-:W-:-:S03]  /*0370*/  FFMA R9, R9, UR15, R8 ;  /* 0x0000000f09097c23 */ /* 0x020fc60008000008 */
[----:B------:R-:W3:Y:S01]  /*0380*/  LDS R7, [R4] ;  /* 0x0000000004077984 */ /* 0x000ee20000000800 */
[----:B------:R-:W5:Y:S01]  /*0390*/  LDCU.128 UR12, c[0x3][0x20] ;  /* 0x00c00400ff0c77ac */ /* 0x000f620008000c00 */
[----:B--2---:R-:W-:Y:S02]  /*03a0*/  FFMA R10, R10, UR16, R9 ;  /* 0x000000100a0a7c23 */ /* 0x004fe40008000009 */
[----:B------:R-:W2:Y:S02]  /*03b0*/  LDS R8, [R4+0x4] ;  /* 0x0000040004087984 */ /* 0x000ea40000000800 */
[----:B----4-:R-:W-:Y:S02]  /*03c0*/  FFMA R11, R11, UR17, R10 ;  /* 0x000000110b0b7c23 */ /* 0x010fe4000800000a */
[----:B------:R-:W4:Y:S02]  /*03d0*/  LDS R9, [R4+0x8] ;  /* 0x0000080004097984 */ /* 0x000f240000000800 */
[----:B------:R-:W-:-:S02]  /*03e0*/  FFMA R11, R12, UR18, R11 ;  /* 0x000000120c0b7c23 */ /* 0x000fc4000800000b */
[----:B------:R-:W4:Y:S02]  /*03f0*/  LDS R10, [R4+0x78] ;  /* 0x00007800040a7984 */ /* 0x000f240000000800 */
[----:B------:R-:W-:Y:S02]  /*0400*/  FFMA R11, R14, UR19, R11 ;  /* 0x000000130e0b7c23 */ /* 0x000fe4000800000b */
[----:B------:R-:W4:Y:S01]  /*0410*/  LDS R12, [R4+0x7c] ;  /* 0x00007c00040c7984 */ /* 0x000f220000000800 */
[----:B------:R-:W3:Y:S01]  /*0420*/  LDCU.128 UR16, c[0x3][0x30] ;  /* 0x00c00600ff1077ac */ /* 0x000ee20008000c00 */
[----:B-----5:R-:W-:Y:S02]  /*0430*/  FFMA R16, R16, UR12, R11 ;  /* 0x0000000c10107c23 */ /* 0x020fe4000800000b */
[----:B------:R-:W-:Y:S02]  /*0440*/  LDS R17, [R4+0x100] ;  /* 0x0001000004117984 */ /* 0x000fe40000000800 */
[----:B------:R-:W-:-:S02]  /*0450*/  FFMA R15, R5, UR13, R16 ;  /* 0x0000000d050f7c23 */ /* 0x000fc40008000010 */
[----:B------:R-:W5:Y:S04]  /*0460*/  LDS R11, [R4+0x84] ;  /* 0x00008400040b7984 */ /* 0x000f680000000800 */
[----:B------:R-:W5:Y:S01]  /*0470*/  LDS R5, [R4+0x88] ;  /* 0x0000880004057984 */ /* 0x000f620000000800 */
[----:B0-----:R-:W-:-:S03]  /*0480*/  FFMA R15, R0, UR14, R15 ;  /* 0x0000000e000f7c23 */ /* 0x001fc6000800000f */
[----:B------:R-:W-:Y:S01]  /*0490*/  LDS R19, [R4+0x104] ;  /* 0x0001040004137984 */ /* 0x000fe20000000800 */
[----:B-1----:R-:W-:-:S03]  /*04a0*/  FFMA R6, R6, UR15, R15 ;  /* 0x0000000f06067c23 */ /* 0x002fc6000800000f */
[----:B------:R-:W0:Y:S01]  /*04b0*/  LDS R0, [R4+0xf8] ;  /* 0x0000f80004007984 */ /* 0x000e220000000800 */
[----:B------:R-:W1:Y:S01]  /*04c0*/  LDCU.128 UR12, c[0x3][0x40] ;  /* 0x00c00800ff0c77ac */ /* 0x000e620008000c00 */
[----:B---3--:R-:W-:Y:S02]  /*04d0*/  FFMA R7, R7, UR16, R6 ;  /* 0x0000001007077c23 */ /* 0x008fe40008000006 */
[----:B------:R-:W3:Y:S02]  /*04e0*/  LDS R15, [R4+0xfc] ;  /* 0x0000fc00040f7984 */ /* 0x000ee40000000800 */
[----:B--2---:R-:W-:Y:S02]  /*04f0*/  FFMA R8, R8, UR17, R7 ;  /* 0x0000001108087c23 */ /* 0x004fe40008000007 */
[----:B------:R-:W2:Y:S01]  /*0500*/  LDS R21, [R4+0x108] ;  /* 0x0001080004157984 */ /* 0x000ea20000000800 */
[----:B------:R-:W0:Y:S01]  /*0510*/  LDC.64 R6, c[0x0][0x388] ;  /* 0x0000e200ff067b82 */ /* 0x000e220000000a00 */
[----:B----4-:R-:W-:-:S04]  /*0520*/  FFMA R9, R9, UR18, R8 ;  /* 0x0000001209097c23 */ /* 0x010fc80008000008 */
[----:B------:R-:W-:Y:S01]  /*0530*/  FFMA R9, R10, UR19, R9 ;  /* 0x000000130a097c23 */ /* 0x000fe20008000009 */
[----:B------:R-:W4:Y:S03]  /*0540*/  LDCU.128 UR16, c[0x3][0x50] ;  /* 0x00c00a00ff1077ac */ /* 0x000f260008000c00 */
[----:B-1----:R-:W-:-:S04]  /*0550*/  FFMA R12, R12, UR12, R9 ;  /* 0x0000000c0c0c7c23 */ /* 0x002fc80008000009 */
[----:B------:R-:W-:-:S04]  /*0560*/  FFMA R12, R13, UR13, R12 ;  /* 0x0000000d0d0c7c23 */ /* 0x000fc8000800000c */
[----:B-----5:R-:W-:-:S04]  /*0570*/  FFMA R12, R11, UR14, R12 ;  /* 0x0000000e0b0c7c23 */ /* 0x020fc8000800000c */
[----:B------:R-:W-:Y:S01]  /*0580*/  FFMA R5, R5, UR15, R12 ;  /* 0x0000000f05057c23 */ /* 0x000fe2000800000c */
[----:B0-----:R-:W-:-:S04]  /*0590*/  IMAD.WIDE R6, R3, 0x4, R6 ;  /* 0x0000000403067825 */ /* 0x001fc800078e0206 */
[----:B----4-:R-:W-:-:S04]  /*05a0*/  FFMA R0, R0, UR16, R5 ;  /* 0x0000001000007c23 */ /* 0x010fc80008000005 */
[----:B---3--:R-:W-:-:S04]  /*05b0*/  FFMA R0, R15, UR17, R0 ;  /* 0x000000110f007c23 */ /* 0x008fc80008000000 */
[----:B------:R-:W-:-:S04]  /*05c0*/  FFMA R0, R17, UR18, R0 ;  /* 0x0000001211007c23 */ /* 0x000fc80008000000 */
[----:B------:R-:W-:-:S04]  /*05d0*/  FFMA R0, R19, UR19, R0 ;  /* 0x0000001313007c23 */ /* 0x000fc80008000000 */
[----:B--2---:R-:W-:-:S05]  /*05e0*/  FFMA R21, R21, UR4, R0 ;  /* 0x0000000415157c23 */ /* 0x004fca0008000000 */
[----:B------:R-:W-:Y:S01]  /*05f0*/  STG.E desc[UR6][R6.64], R21 ;  /* 0x0000001506007986 */ /* 0x000fe2000c101906 */
[----:B------:R-:W-:Y:S05]  /*0600*/  EXIT ;  /* 0x000000000000794d */ /* 0x000fea0003800000 */
.L_x_71:
        /* <DEDUP_REMOVED lines=15> */
.L_x_73:


//--------------------- .nv.shared._Z44convolution_cached_tiled_2D_const_mem_kernelPfS_ii --------------------------
	.section	.nv.shared._Z44convolution_cached_tiled_2D_const_mem_kernelPfS_ii,"aw",@nobits
	.sectionflags	@""
	.align	4
.nv.shared._Z44convolution_cached_tiled_2D_const_mem_kernelPfS_ii:
	.zero		5120


//--------------------- .nv.shared.reserved.0     --------------------------
	.section	.nv.shared.reserved.0,"aw",@nobits
	.weak		__nv_reservedSMEM_offset_0_alias
	.size		__nv_reservedSMEM_offset_0_alias, 0, 64
	.other		__nv_reservedSMEM_offset_0_alias,@"STO_CUDA_RESERVED_SHARED STV_DEFAULT"
__nv_reservedSMEM_offset_0_alias:
	.zero		0
	.zero		64


//--------------------- .nv.shared._Z37convolution_tiled_2D_const_mem_kernelPfS_ii --------------------------
	.section	.nv.shared._Z37convolution_tiled_2D_const_mem_kernelPfS_ii,"aw",@nobits
	.sectionflags	@""
	.align	4
.nv.shared._Z37convolution_tiled_2D_const_mem_kernelPfS_ii:
	.zero		5120


//--------------------- .nv.constant0._Z44convolution_cached_tiled_2D_const_mem_kernelPfS_ii --------------------------
	.section	.nv.constant0._Z44convolution_cached_tiled_2D_const_mem_kernelPfS_ii,"a",@progbits
	.sectionflags	@""
	.align	4
.nv.constant0._Z44convolution_cached_tiled_2D_const_mem_kernelPfS_ii:
	.zero		920


//--------------------- .nv.constant0._Z37convolution_tiled_2D_const_mem_kernelPfS_ii --------------------------
	.section	.nv.constant0._Z37convolution_tiled_2D_const_mem_kernelPfS_ii,"a",@progbits
	.sectionflags	@""
	.align	4
.nv.constant0._Z37convolution_tiled_2D_const_mem_kernelPfS_ii:
	.zero		920


//--------------------- SYMBOLS --------------------------

	.type		.nv.reservedSmem.offset0,@object
	.size		.nv.reservedSmem.offset0,0x4
	.type		.nv.reservedSmem.cap,@object
	.size		.nv.reservedSmem.cap,0x4
